	.target	sm_90a

	.elftype	@"ET_EXEC"


//--------------------- .note.nv.tkinfo           --------------------------
	.section	.note.nv.tkinfo,"",@"SHT_NOTE"
	.sectionflags	@"SHF_NOTE_NV_TKINFO"
	.tkinfo
        /*0018*/ 	.word	0x00000002
        /*0030*/ 	.string	""
        /*0030*/ 	.string	"ptxas"
        /*0030*/ 	.string	"Cuda compilation tools, release 13.0, V13.0.88"
        /*0030*/ 	.string	"Build cuda_13.0.r13.0/compiler.36424714_0"
        /*0030*/ 	.string	"-arch sm_90a -m 64 "



//--------------------- .note.nv.cuinfo           --------------------------
	.section	.note.nv.cuinfo,"",@"SHT_NOTE"
	.sectionflags	@"SHF_NOTE_NV_CUINFO"
        /*0018*/ 	.short	0x0002
        /*001a*/ 	.short	0x005a
        /*001c*/ 	.short	0x0082
	.zero		2


//--------------------- .nv.info                  --------------------------
	.section	.nv.info,"",@"SHT_CUDA_INFO"
	.align	4


	//----- nvinfo : EIATTR_REGCOUNT
	.align		4
        /*0000*/ 	.byte	0x04, 0x2f
        /*0002*/ 	.short	(.L_12 - .L_11)
	.align		4
.L_11:
        /*0004*/ 	.word	index@(_ZN7cutlass13device_kernelINS_4conv6kernel13ConvUniversalINS1_16ConvProblemShapeILNS1_8OperatorE0ELi3EEENS1_10collective14CollectiveConvINS1_46MainloopSm90TmaGmmaWarpSpecializedImplicitGemmILS5_0ELi18ELi3EN4cute5tupleIJNSA_1CILi2EEENSC_ILi1EEESE_EEENS1_36KernelImplicitTmaWarpSpecializedSm90ELi1EEENSB_IJNSC_ILi64EEENSC_ILi128EEENSB_IJNSC_ILi32EEEEEEEEENS_10bfloat16_tESN_NSA_8TiledMMAINSA_8MMA_AtomIJNSA_4SM904GMMA28MMA_64x128x16_F32BF16BF16_SSILNSR_5MajorE0ELST_0ELNSR_7ScaleInE1ELSU_1EEEEEENSA_6LayoutINSB_IJSE_SE_SE_EEENSB_IJNSC_ILi0EEESZ_SZ_EEEEENSB_IJNSA_10UnderscoreES12_S12_EEEEENS7_6detail26Sm90ImplicitGemmTileTraitsINSA_20SM90_TMA_LOAD_IM2COLENSA_14ComposedLayoutINSA_7SwizzleILi2ELi4ELi3EEENSA_18smem_ptr_flag_bitsILi16EEENSX_INSB_IJNSB_IJNSC_ILi8EEES1D_EEENSB_IJSK_SE_EEENSB_IJSE_NSC_ILi18EEEEEEEEENSB_IJNSB_IJSK_NSC_ILi256EEEEEENSB_IJSE_SZ_EEENSB_IJSZ_NSC_ILi2048EEEEEEEEEEEEEvEENS16_INSA_23SM90_TMA_LOAD_MULTICASTENS18_IS1A_S1C_NSX_INSB_IJNSB_IJS1D_NSC_ILi16EEEEEES1F_S1H_EEENSB_IJS1K_S1L_NSB_IJSZ_NSC_ILi4096EEEEEEEEEEEEEvEEEENS_8epilogue10collective6detail29Sm90TmaWarpSpecializedAdapterINS24_15DefaultEpilogueISN_NSB_IJNSB_IJllllEEESE_SZ_EEES29_NS23_6thread17LinearCombinationISN_Li1EffLNS2A_9ScaleType4KindE0ELNS_15FloatRoundStyleE2ESN_EENS_4gemm15EpilogueDefaultEEEEEvvEEEEvNT_6ParamsE)
        /*0008*/ 	.word	0x0000005a


	//----- nvinfo : EIATTR_FRAME_SIZE
	.align		4
.L_12:
        /*000c*/ 	.byte	0x04, 0x11
        /*000e*/ 	.short	(.L_14 - .L_13)
	.align		4
.L_13:
        /*0010*/ 	.word	index@(_ZN7cutlass13device_kernelINS_4conv6kernel13ConvUniversalINS1_16ConvProblemShapeILNS1_8OperatorE0ELi3EEENS1_10collective14CollectiveConvINS1_46MainloopSm90TmaGmmaWarpSpecializedImplicitGemmILS5_0ELi18ELi3EN4cute5tupleIJNSA_1CILi2EEENSC_ILi1EEESE_EEENS1_36KernelImplicitTmaWarpSpecializedSm90ELi1EEENSB_IJNSC_ILi64EEENSC_ILi128EEENSB_IJNSC_ILi32EEEEEEEEENS_10bfloat16_tESN_NSA_8TiledMMAINSA_8MMA_AtomIJNSA_4SM904GMMA28MMA_64x128x16_F32BF16BF16_SSILNSR_5MajorE0ELST_0ELNSR_7ScaleInE1ELSU_1EEEEEENSA_6LayoutINSB_IJSE_SE_SE_EEENSB_IJNSC_ILi0EEESZ_SZ_EEEEENSB_IJNSA_10UnderscoreES12_S12_EEEEENS7_6detail26Sm90ImplicitGemmTileTraitsINSA_20SM90_TMA_LOAD_IM2COLENSA_14ComposedLayoutINSA_7SwizzleILi2ELi4ELi3EEENSA_18smem_ptr_flag_bitsILi16EEENSX_INSB_IJNSB_IJNSC_ILi8EEES1D_EEENSB_IJSK_SE_EEENSB_IJSE_NSC_ILi18EEEEEEEEENSB_IJNSB_IJSK_NSC_ILi256EEEEEENSB_IJSE_SZ_EEENSB_IJSZ_NSC_ILi2048EEEEEEEEEEEEEvEENS16_INSA_23SM90_TMA_LOAD_MULTICASTENS18_IS1A_S1C_NSX_INSB_IJNSB_IJS1D_NSC_ILi16EEEEEES1F_S1H_EEENSB_IJS1K_S1L_NSB_IJSZ_NSC_ILi4096EEEEEEEEEEEEEvEEEENS_8epilogue10collective6detail29Sm90TmaWarpSpecializedAdapterINS24_15DefaultEpilogueISN_NSB_IJNSB_IJllllEEESE_SZ_EEES29_NS23_6thread17LinearCombinationISN_Li1EffLNS2A_9ScaleType4KindE0ELNS_15FloatRoundStyleE2ESN_EENS_4gemm15EpilogueDefaultEEEEEvvEEEEvNT_6ParamsE)
        /*0014*/ 	.word	0x00000000


	//----- nvinfo : EIATTR_MIN_STACK_SIZE
	.align		4
.L_14:
        /*0018*/ 	.byte	0x04, 0x12
        /*001a*/ 	.short	(.L_16 - .L_15)
	.align		4
.L_15:
        /*001c*/ 	.word	index@(_ZN7cutlass13device_kernelINS_4conv6kernel13ConvUniversalINS1_16ConvProblemShapeILNS1_8OperatorE0ELi3EEENS1_10collective14CollectiveConvINS1_46MainloopSm90TmaGmmaWarpSpecializedImplicitGemmILS5_0ELi18ELi3EN4cute5tupleIJNSA_1CILi2EEENSC_ILi1EEESE_EEENS1_36KernelImplicitTmaWarpSpecializedSm90ELi1EEENSB_IJNSC_ILi64EEENSC_ILi128EEENSB_IJNSC_ILi32EEEEEEEEENS_10bfloat16_tESN_NSA_8TiledMMAINSA_8MMA_AtomIJNSA_4SM904GMMA28MMA_64x128x16_F32BF16BF16_SSILNSR_5MajorE0ELST_0ELNSR_7ScaleInE1ELSU_1EEEEEENSA_6LayoutINSB_IJSE_SE_SE_EEENSB_IJNSC_ILi0EEESZ_SZ_EEEEENSB_IJNSA_10UnderscoreES12_S12_EEEEENS7_6detail26Sm90ImplicitGemmTileTraitsINSA_20SM90_TMA_LOAD_IM2COLENSA_14ComposedLayoutINSA_7SwizzleILi2ELi4ELi3EEENSA_18smem_ptr_flag_bitsILi16EEENSX_INSB_IJNSB_IJNSC_ILi8EEES1D_EEENSB_IJSK_SE_EEENSB_IJSE_NSC_ILi18EEEEEEEEENSB_IJNSB_IJSK_NSC_ILi256EEEEEENSB_IJSE_SZ_EEENSB_IJSZ_NSC_ILi2048EEEEEEEEEEEEEvEENS16_INSA_23SM90_TMA_LOAD_MULTICASTENS18_IS1A_S1C_NSX_INSB_IJNSB_IJS1D_NSC_ILi16EEEEEES1F_S1H_EEENSB_IJS1K_S1L_NSB_IJSZ_NSC_ILi4096EEEEEEEEEEEEEvEEEENS_8epilogue10collective6detail29Sm90TmaWarpSpecializedAdapterINS24_15DefaultEpilogueISN_NSB_IJNSB_IJllllEEESE_SZ_EEES29_NS23_6thread17LinearCombinationISN_Li1EffLNS2A_9ScaleType4KindE0ELNS_15FloatRoundStyleE2ESN_EENS_4gemm15EpilogueDefaultEEEEEvvEEEEvNT_6ParamsE)
        /*0020*/ 	.word	0x00000000
.L_16:


//--------------------- .nv.compat                --------------------------
	.section	.nv.compat,"",@"SHT_CUDA_COMPAT_INFO"
	.align	4
        /*0000*/ 	.byte	0x02, 0x09, 0x01, 0x00, 0x02, 0x02, 0x04, 0x00, 0x02, 0x05, 0x05, 0x00, 0x03, 0x07, 0x01, 0x01
        /*0010*/ 	.byte	0x02, 0x03, 0x01, 0x00, 0x02, 0x06, 0x01, 0x00, 0x04, 0x0b, 0x08, 0x00, 0x00, 0x00, 0x00, 0x00
        /*0020*/ 	.byte	0x00, 0x00, 0x00, 0x00


//--------------------- .nv.info._ZN7cutlass13device_kernelINS_4conv6kernel13ConvUniversalINS1_16ConvProblemShapeILNS1_8OperatorE0ELi3EEENS1_10collective14CollectiveConvINS1_46MainloopSm90TmaGmmaWarpSpecializedImplicitGemmILS5_0ELi18ELi3EN4cute5tupleIJNSA_1CILi2EEENSC_ILi1EEESE_EEENS1_36KernelImplicitTmaWarpSpecializedSm90ELi1EEENSB_IJNSC_ILi64EEENSC_ILi128EEENSB_IJNSC_ILi32EEEEEEEEENS_10bfloat16_tESN_NSA_8TiledMMAINSA_8MMA_AtomIJNSA_4SM904GMMA28MMA_64x128x16_F32BF16BF16_SSILNSR_5MajorE0ELST_0ELNSR_7ScaleInE1ELSU_1EEEEEENSA_6LayoutINSB_IJSE_SE_SE_EEENSB_IJNSC_ILi0EEESZ_SZ_EEEEENSB_IJNSA_10UnderscoreES12_S12_EEEEENS7_6detail26Sm90ImplicitGemmTileTraitsINSA_20SM90_TMA_LOAD_IM2COLENSA_14ComposedLayoutINSA_7SwizzleILi2ELi4ELi3EEENSA_18smem_ptr_flag_bitsILi16EEENSX_INSB_IJNSB_IJNSC_ILi8EEES1D_EEENSB_IJSK_SE_EEENSB_IJSE_NSC_ILi18EEEEEEEEENSB_IJNSB_IJSK_NSC_ILi256EEEEEENSB_IJSE_SZ_EEENSB_IJSZ_NSC_ILi2048EEEEEEEEEEEEEvEENS16_INSA_23SM90_TMA_LOAD_MULTICASTENS18_IS1A_S1C_NSX_INSB_IJNSB_IJS1D_NSC_ILi16EEEEEES1F_S1H_EEENSB_IJS1K_S1L_NSB_IJSZ_NSC_ILi4096EEEEEEEEEEEEEvEEEENS_8epilogue10collective6detail29Sm90TmaWarpSpecializedAdapterINS24_15DefaultEpilogueISN_NSB_IJNSB_IJllllEEESE_SZ_EEES29_NS23_6thread17LinearCombinationISN_Li1EffLNS2A_9ScaleType4KindE0ELNS_15FloatRoundStyleE2ESN_EENS_4gemm15EpilogueDefaultEEEEEvvEEEEvNT_6ParamsE --------------------------
	.section	.nv.info._ZN7cutlass13device_kernelINS_4conv6kernel13ConvUniversalINS1_16ConvProblemShapeILNS1_8OperatorE0ELi3EEENS1_10collective14CollectiveConvINS1_46MainloopSm90TmaGmmaWarpSpecializedImplicitGemmILS5_0ELi18ELi3EN4cute5tupleIJNSA_1CILi2EEENSC_ILi1EEESE_EEENS1_36KernelImplicitTmaWarpSpecializedSm90ELi1EEENSB_IJNSC_ILi64EEENSC_ILi128EEENSB_IJNSC_ILi32EEEEEEEEENS_10bfloat16_tESN_NSA_8TiledMMAINSA_8MMA_AtomIJNSA_4SM904GMMA28MMA_64x128x16_F32BF16BF16_SSILNSR_5MajorE0ELST_0ELNSR_7ScaleInE1ELSU_1EEEEEENSA_6LayoutINSB_IJSE_SE_SE_EEENSB_IJNSC_ILi0EEESZ_SZ_EEEEENSB_IJNSA_10UnderscoreES12_S12_EEEEENS7_6detail26Sm90ImplicitGemmTileTraitsINSA_20SM90_TMA_LOAD_IM2COLENSA_14ComposedLayoutINSA_7SwizzleILi2ELi4ELi3EEENSA_18smem_ptr_flag_bitsILi16EEENSX_INSB_IJNSB_IJNSC_ILi8EEES1D_EEENSB_IJSK_SE_EEENSB_IJSE_NSC_ILi18EEEEEEEEENSB_IJNSB_IJSK_NSC_ILi256EEEEEENSB_IJSE_SZ_EEENSB_IJSZ_NSC_ILi2048EEEEEEEEEEEEEvEENS16_INSA_23SM90_TMA_LOAD_MULTICASTENS18_IS1A_S1C_NSX_INSB_IJNSB_IJS1D_NSC_ILi16EEEEEES1F_S1H_EEENSB_IJS1K_S1L_NSB_IJSZ_NSC_ILi4096EEEEEEEEEEEEEvEEEENS_8epilogue10collective6detail29Sm90TmaWarpSpecializedAdapterINS24_15DefaultEpilogueISN_NSB_IJNSB_IJllllEEESE_SZ_EEES29_NS23_6thread17LinearCombinationISN_Li1EffLNS2A_9ScaleType4KindE0ELNS_15FloatRoundStyleE2ESN_EENS_4gemm15EpilogueDefaultEEEEEvvEEEEvNT_6ParamsE,"",@"SHT_CUDA_INFO"
	.sectionflags	@""
	.align	4


	//----- nvinfo : EIATTR_CUDA_API_VERSION
	.align		4
        /*0000*/ 	.byte	0x04, 0x37
        /*0002*/ 	.short	(.L_18 - .L_17)
.L_17:
        /*0004*/ 	.word	0x00000082


	//----- nvinfo : EIATTR_KPARAM_INFO
	.align		4
.L_18:
        /*0008*/ 	.byte	0x04, 0x17
        /*000a*/ 	.short	(.L_20 - .L_19)
.L_19:
        /*000c*/ 	.word	0x00000000
        /*0010*/ 	.short	0x0000
        /*0012*/ 	.short	0x0070
        /*0014*/ 	.byte	0x00, 0xf0, 0x01, 0x10


	//----- nvinfo : EIATTR_SPARSE_MMA_MASK
	.align		4
.L_20:
        /*0018*/ 	.byte	0x03, 0x50
        /*001a*/ 	.short	0x0000


	//----- nvinfo : EIATTR_MAXREG_COUNT
	.align		4
        /*001c*/ 	.byte	0x03, 0x1b
        /*001e*/ 	.short	0x00ff


	//----- nvinfo : EIATTR_NUM_BARRIERS
	.align		4
        /*0020*/ 	.byte	0x02, 0x4c
        /*0022*/ 	.byte	0x01
	.zero		1


	//----- nvinfo : EIATTR_MERCURY_ISA_VERSION
	.align		4
        /*0024*/ 	.byte	0x03, 0x5f
        /*0026*/ 	.short	0x0101


	//----- nvinfo : EIATTR_COOP_GROUP_MASK_REGIDS
	.align		4
        /*0028*/ 	.byte	0x04, 0x29
        /*002a*/ 	.short	(.L_22 - .L_21)


	//   ....[0]....
.L_21:
        /*002c*/ 	.word	0xffffffff


	//   ....[1]....
        /*0030*/ 	.word	0xffffffff


	//   ....[2]....
        /*0034*/ 	.word	0xffffffff


	//   ....[3]....
        /*0038*/ 	.word	0xffffffff


	//----- nvinfo : EIATTR_COOP_GROUP_INSTR_OFFSETS
	.align		4
.L_22:
        /*003c*/ 	.byte	0x04, 0x28
        /*003e*/ 	.short	(.L_24 - .L_23)


	//   ....[0]....
.L_23:
        /*0040*/ 	.word	0x00000070


	//   ....[1]....
        /*0044*/ 	.word	0x00000080


	//   ....[2]....
        /*0048*/ 	.word	0x00000140


	//   ....[3]....
        /*004c*/ 	.word	0x00000890


	//----- nvinfo : EIATTR_MBARRIER_INSTR_OFFSETS
	.align		4
.L_24:
        /*0050*/ 	.byte	0x04, 0x39
        /*0052*/ 	.short	(.L_26 - .L_25)


	//   ....[0]....
.L_25:
        /*0054*/ 	.word	0x00000310
        /*0058*/ 	.word	0x000000ff
        /*005c*/ 	.word	0x00036000
        /*0060*/ 	.short	0x0100
        /*0062*/ 	.byte	0x08
	.zero		1


	//   ....[1]....
        /*0064*/ 	.word	0x00000320
        /*0068*/ 	.word	0x000000ff
        /*006c*/ 	.word	0x00036090
        /*0070*/ 	.short	0x0100
        /*0072*/ 	.byte	0x08
	.zero		1


	//   ....[2]....
        /*0074*/ 	.word	0x00000330
        /*0078*/ 	.word	0x000000ff
        /*007c*/ 	.word	0x00036008
        /*0080*/ 	.short	0x0100
        /*0082*/ 	.byte	0x08
	.zero		1


	//   ....[3]....
        /*0084*/ 	.word	0x00000340
        /*0088*/ 	.word	0x000000ff
        /*008c*/ 	.word	0x00036098
        /*0090*/ 	.short	0x0100
        /*0092*/ 	.byte	0x08
	.zero		1


	//   ....[4]....
        /*0094*/ 	.word	0x00000350
        /*0098*/ 	.word	0x000000ff
        /*009c*/ 	.word	0x00036010
        /*00a0*/ 	.short	0x0100
        /*00a2*/ 	.byte	0x08
	.zero		1


	//   ....[5]....
        /*00a4*/ 	.word	0x00000360
        /*00a8*/ 	.word	0x000000ff
        /*00ac*/ 	.word	0x000360a0
        /*00b0*/ 	.short	0x0100
        /*00b2*/ 	.byte	0x08
	.zero		1


	//   ....[6]....
        /*00b4*/ 	.word	0x00000370
        /*00b8*/ 	.word	0x000000ff
        /*00bc*/ 	.word	0x00036018
        /*00c0*/ 	.short	0x0100
        /*00c2*/ 	.byte	0x08
	.zero		1


	//   ....[7]....
        /*00c4*/ 	.word	0x00000380
        /*00c8*/ 	.word	0x000000ff
        /*00cc*/ 	.word	0x000360a8
        /*00d0*/ 	.short	0x0100
        /*00d2*/ 	.byte	0x08
	.zero		1


	//   ....[8]....
        /*00d4*/ 	.word	0x00000390
        /*00d8*/ 	.word	0x000000ff
        /*00dc*/ 	.word	0x00036020
        /*00e0*/ 	.short	0x0100
        /*00e2*/ 	.byte	0x08
	.zero		1


	//   ....[9]....
        /*00e4*/ 	.word	0x000003a0
        /*00e8*/ 	.word	0x000000ff
        /*00ec*/ 	.word	0x000360b0
        /*00f0*/ 	.short	0x0100
        /*00f2*/ 	.byte	0x08
	.zero		1


	//   ....[10]....
        /*00f4*/ 	.word	0x000003b0
        /*00f8*/ 	.word	0x000000ff
        /*00fc*/ 	.word	0x00036028
        /*0100*/ 	.short	0x0100
        /*0102*/ 	.byte	0x08
	.zero		1


	//   ....[11]....
        /*0104*/ 	.word	0x000003c0
        /*0108*/ 	.word	0x000000ff
        /*010c*/ 	.word	0x000360b8
        /*0110*/ 	.short	0x0100
        /*0112*/ 	.byte	0x08
	.zero		1


	//   ....[12]....
        /*0114*/ 	.word	0x000003d0
        /*0118*/ 	.word	0x000000ff
        /*011c*/ 	.word	0x00036030
        /*0120*/ 	.short	0x0100
        /*0122*/ 	.byte	0x08
	.zero		1


	//   ....[13]....
        /*0124*/ 	.word	0x000003e0
        /*0128*/ 	.word	0x000000ff
        /*012c*/ 	.word	0x000360c0
        /*0130*/ 	.short	0x0100
        /*0132*/ 	.byte	0x08
	.zero		1


	//   ....[14]....
        /*0134*/ 	.word	0x000003f0
        /*0138*/ 	.word	0x000000ff
        /*013c*/ 	.word	0x00036038
        /*0140*/ 	.short	0x0100
        /*0142*/ 	.byte	0x08
	.zero		1


	//   ....[15]....
        /*0144*/ 	.word	0x00000400
        /*0148*/ 	.word	0x000000ff
        /*014c*/ 	.word	0x000360c8
        /*0150*/ 	.short	0x0100
        /*0152*/ 	.byte	0x08
	.zero		1


	//   ....[16]....
        /*0154*/ 	.word	0x00000410
        /*0158*/ 	.word	0x000000ff
        /*015c*/ 	.word	0x00036040
        /*0160*/ 	.short	0x0100
        /*0162*/ 	.byte	0x08
	.zero		1


	//   ....[17]....
        /*0164*/ 	.word	0x00000420
        /*0168*/ 	.word	0x000000ff
        /*016c*/ 	.word	0x000360d0
        /*0170*/ 	.short	0x0100
        /*0172*/ 	.byte	0x08
	.zero		1


	//   ....[18]....
        /*0174*/ 	.word	0x00000430
        /*0178*/ 	.word	0x000000ff
        /*017c*/ 	.word	0x00036048
        /*0180*/ 	.short	0x0100
        /*0182*/ 	.byte	0x08
	.zero		1


	//   ....[19]....
        /*0184*/ 	.word	0x00000440
        /*0188*/ 	.word	0x000000ff
        /*018c*/ 	.word	0x000360d8
        /*0190*/ 	.short	0x0100
        /*0192*/ 	.byte	0x08
	.zero		1


	//   ....[20]....
        /*0194*/ 	.word	0x00000450
        /*0198*/ 	.word	0x000000ff
        /*019c*/ 	.word	0x00036050
        /*01a0*/ 	.short	0x0100
        /*01a2*/ 	.byte	0x08
	.zero		1


	//   ....[21]....
        /*01a4*/ 	.word	0x00000460
        /*01a8*/ 	.word	0x000000ff
        /*01ac*/ 	.word	0x000360e0
        /*01b0*/ 	.short	0x0100
        /*01b2*/ 	.byte	0x08
	.zero		1


	//   ....[22]....
        /*01b4*/ 	.word	0x00000470
        /*01b8*/ 	.word	0x000000ff
        /*01bc*/ 	.word	0x00036058
        /*01c0*/ 	.short	0x0100
        /*01c2*/ 	.byte	0x08
	.zero		1


	//   ....[23]....
        /*01c4*/ 	.word	0x00000480
        /*01c8*/ 	.word	0x000000ff
        /*01cc*/ 	.word	0x000360e8
        /*01d0*/ 	.short	0x0100
        /*01d2*/ 	.byte	0x08
	.zero		1


	//   ....[24]....
        /*01d4*/ 	.word	0x00000490
        /*01d8*/ 	.word	0x000000ff
        /*01dc*/ 	.word	0x00036060
        /*01e0*/ 	.short	0x0100
        /*01e2*/ 	.byte	0x08
	.zero		1


	//   ....[25]....
        /*01e4*/ 	.word	0x000004a0
        /*01e8*/ 	.word	0x000000ff
        /*01ec*/ 	.word	0x000360f0
        /*01f0*/ 	.short	0x0100
        /*01f2*/ 	.byte	0x08
	.zero		1


	//   ....[26]....
        /*01f4*/ 	.word	0x000004b0
        /*01f8*/ 	.word	0x000000ff
        /*01fc*/ 	.word	0x00036068
        /*0200*/ 	.short	0x0100
        /*0202*/ 	.byte	0x08
	.zero		1


	//   ....[27]....
        /*0204*/ 	.word	0x000004c0
        /*0208*/ 	.word	0x000000ff
        /*020c*/ 	.word	0x000360f8
        /*0210*/ 	.short	0x0100
        /*0212*/ 	.byte	0x08
	.zero		1


	//   ....[28]....
        /*0214*/ 	.word	0x000004d0
        /*0218*/ 	.word	0x000000ff
        /*021c*/ 	.word	0x00036070
        /*0220*/ 	.short	0x0100
        /*0222*/ 	.byte	0x08
	.zero		1


	//   ....[29]....
        /*0224*/ 	.word	0x000004e0
        /*0228*/ 	.word	0x000000ff
        /*022c*/ 	.word	0x00036100
        /*0230*/ 	.short	0x0100
        /*0232*/ 	.byte	0x08
	.zero		1


	//   ....[30]....
        /*0234*/ 	.word	0x000004f0
        /*0238*/ 	.word	0x000000ff
        /*023c*/ 	.word	0x00036078
        /*0240*/ 	.short	0x0100
        /*0242*/ 	.byte	0x08
	.zero		1


	//   ....[31]....
        /*0244*/ 	.word	0x00000500
        /*0248*/ 	.word	0x000000ff
        /*024c*/ 	.word	0x00036108
        /*0250*/ 	.short	0x0100
        /*0252*/ 	.byte	0x08
	.zero		1


	//   ....[32]....
        /*0254*/ 	.word	0x00000510
        /*0258*/ 	.word	0x000000ff
        /*025c*/ 	.word	0x00036080
        /*0260*/ 	.short	0x0100
        /*0262*/ 	.byte	0x08
	.zero		1


	//   ....[33]....
        /*0264*/ 	.word	0x00000520
        /*0268*/ 	.word	0x000000ff
        /*026c*/ 	.word	0x00036110
        /*0270*/ 	.short	0x0100
        /*0272*/ 	.byte	0x08
	.zero		1


	//   ....[34]....
        /*0274*/ 	.word	0x00000530
        /*0278*/ 	.word	0x000000ff
        /*027c*/ 	.word	0x00036088
        /*0280*/ 	.short	0x0100
        /*0282*/ 	.byte	0x08
	.zero		1


	//   ....[35]....
        /*0284*/ 	.word	0x00000540
        /*0288*/ 	.word	0x000000ff
        /*028c*/ 	.word	0x00036118
        /*0290*/ 	.short	0x0100
        /*0292*/ 	.byte	0x08
	.zero		1


	//   ....[36]....
        /*0294*/ 	.word	0x00000f00
        /*0298*/ 	.word	0x00000008
        /*029c*/ 	.word	0x00036000
        /*02a0*/ 	.short	0x010a
        /*02a2*/ 	.byte	0x3f
	.zero		1


	//   ....[37]....
        /*02a4*/ 	.word	0x000011e0
        /*02a8*/ 	.word	0x0000000b
        /*02ac*/ 	.word	0x00036000
        /*02b0*/ 	.short	0x010a
        /*02b2*/ 	.byte	0x3f
	.zero		1


	//   ....[38]....
        /*02b4*/ 	.word	0x00001340
        /*02b8*/ 	.word	0x0000000a
        /*02bc*/ 	.word	0x00000000
        /*02c0*/ 	.short	0x0101
        /*02c2*/ 	.byte	0x3f
	.zero		1


	//   ....[39]....
        /*02c4*/ 	.word	0x00001580
        /*02c8*/ 	.word	0x00000004
        /*02cc*/ 	.word	0x00000000
        /*02d0*/ 	.short	0x0101
        /*02d2*/ 	.byte	0x3f
	.zero		1


	//   ....[40]....
        /*02d4*/ 	.word	0x000060e0
        /*02d8*/ 	.word	0x0000000f
        /*02dc*/ 	.word	0x00036090
        /*02e0*/ 	.short	0x010a
        /*02e2*/ 	.byte	0x3f
	.zero		1


	//   ....[41]....
        /*02e4*/ 	.word	0x000068f0
        /*02e8*/ 	.word	0x00000002
        /*02ec*/ 	.word	0x00000000
        /*02f0*/ 	.short	0x010a
        /*02f2*/ 	.byte	0x3f
	.zero		1


	//   ....[42]....
        /*02f4*/ 	.word	0x000069a0
        /*02f8*/ 	.word	0x00000002
        /*02fc*/ 	.word	0x00000000
        /*0300*/ 	.short	0x010a
        /*0302*/ 	.byte	0x3f
	.zero		1


	//   ....[43]....
        /*0304*/ 	.word	0x00006a50
        /*0308*/ 	.word	0x00000002
        /*030c*/ 	.word	0x00000000
        /*0310*/ 	.short	0x010a
        /*0312*/ 	.byte	0x3f
	.zero		1


	//   ....[44]....
        /*0314*/ 	.word	0x00006b00
        /*0318*/ 	.word	0x00000002
        /*031c*/ 	.word	0x00000000
        /*0320*/ 	.short	0x010a
        /*0322*/ 	.byte	0x3f
	.zero		1


	//   ....[45]....
        /*0324*/ 	.word	0x00006bb0
        /*0328*/ 	.word	0x00000002
        /*032c*/ 	.word	0x00000000
        /*0330*/ 	.short	0x010a
        /*0332*/ 	.byte	0x3f
	.zero		1


	//   ....[46]....
        /*0334*/ 	.word	0x00006c60
        /*0338*/ 	.word	0x00000002
        /*033c*/ 	.word	0x00000000
        /*0340*/ 	.short	0x010a
        /*0342*/ 	.byte	0x3f
	.zero		1


	//   ....[47]....
        /*0344*/ 	.word	0x00006d10
        /*0348*/ 	.word	0x00000002
        /*034c*/ 	.word	0x00000000
        /*0350*/ 	.short	0x010a
        /*0352*/ 	.byte	0x3f
	.zero		1


	//   ....[48]....
        /*0354*/ 	.word	0x00006dc0
        /*0358*/ 	.word	0x00000002
        /*035c*/ 	.word	0x00000000
        /*0360*/ 	.short	0x010a
        /*0362*/ 	.byte	0x3f
	.zero		1


	//   ....[49]....
        /*0364*/ 	.word	0x00006e70
        /*0368*/ 	.word	0x00000002
        /*036c*/ 	.word	0x00000000
        /*0370*/ 	.short	0x010a
        /*0372*/ 	.byte	0x3f
	.zero		1


	//   ....[50]....
        /*0374*/ 	.word	0x00006f20
        /*0378*/ 	.word	0x00000002
        /*037c*/ 	.word	0x00000000
        /*0380*/ 	.short	0x010a
        /*0382*/ 	.byte	0x3f
	.zero		1


	//   ....[51]....
        /*0384*/ 	.word	0x00006fd0
        /*0388*/ 	.word	0x00000002
        /*038c*/ 	.word	0x00000000
        /*0390*/ 	.short	0x010a
        /*0392*/ 	.byte	0x3f
	.zero		1


	//   ....[52]....
        /*0394*/ 	.word	0x00007080
        /*0398*/ 	.word	0x00000002
        /*039c*/ 	.word	0x00000000
        /*03a0*/ 	.short	0x010a
        /*03a2*/ 	.byte	0x3f
	.zero		1


	//   ....[53]....
        /*03a4*/ 	.word	0x00007130
        /*03a8*/ 	.word	0x00000002
        /*03ac*/ 	.word	0x00000000
        /*03b0*/ 	.short	0x010a
        /*03b2*/ 	.byte	0x3f
	.zero		1


	//   ....[54]....
        /*03b4*/ 	.word	0x000071e0
        /*03b8*/ 	.word	0x00000002
        /*03bc*/ 	.word	0x00000000
        /*03c0*/ 	.short	0x010a
        /*03c2*/ 	.byte	0x3f
	.zero		1


	//   ....[55]....
        /*03c4*/ 	.word	0x00007290
        /*03c8*/ 	.word	0x00000002
        /*03cc*/ 	.word	0x00000000
        /*03d0*/ 	.short	0x010a
        /*03d2*/ 	.byte	0x3f
	.zero		1


	//   ....[56]....
        /*03d4*/ 	.word	0x00007340
        /*03d8*/ 	.word	0x00000002
        /*03dc*/ 	.word	0x00000000
        /*03e0*/ 	.short	0x010a
        /*03e2*/ 	.byte	0x3f
	.zero		1


	//   ....[57]....
        /*03e4*/ 	.word	0x000073f0
        /*03e8*/ 	.word	0x00000002
        /*03ec*/ 	.word	0x00000000
        /*03f0*/ 	.short	0x010a
        /*03f2*/ 	.byte	0x3f
	.zero		1


	//   ....[58]....
        /*03f4*/ 	.word	0x000074a0
        /*03f8*/ 	.word	0x00000003
        /*03fc*/ 	.word	0x00000000
        /*0400*/ 	.short	0x010a
        /*0402*/ 	.byte	0x3f
	.zero		1


	//----- nvinfo : EIATTR_NUM_MBARRIERS
	.align		4
.L_26:
        /*0404*/ 	.byte	0x03, 0x38
        /*0406*/ 	.short	0x0024


	//----- nvinfo : EIATTR_EXIT_INSTR_OFFSETS
	.align		4
        /*0408*/ 	.byte	0x04, 0x1c
        /*040a*/ 	.short	(.L_28 - .L_27)


	//   ....[0]....
.L_27:
        /*040c*/ 	.word	0x00000c30


	//   ....[1]....
        /*0410*/ 	.word	0x000016e0


	//   ....[2]....
        /*0414*/ 	.word	0x00004820


	//   ....[3]....
        /*0418*/ 	.word	0x00004850


	//   ....[4]....
        /*041c*/ 	.word	0x00005ec0


	//   ....[5]....
        /*0420*/ 	.word	0x00005ef0


	//   ....[6]....
        /*0424*/ 	.word	0x00005f10


	//   ....[7]....
        /*0428*/ 	.word	0x000067e0


	//   ....[8]....
        /*042c*/ 	.word	0x000074d0


	//----- nvinfo : EIATTR_MAX_THREADS
	.align		4
.L_28:
        /*0430*/ 	.byte	0x04, 0x05
        /*0432*/ 	.short	(.L_30 - .L_29)
.L_29:
        /*0434*/ 	.word	0x00000100
        /*0438*/ 	.word	0x00000001
        /*043c*/ 	.word	0x00000001


	//----- nvinfo : EIATTR_CRS_STACK_SIZE
	.align		4
.L_30:
        /*0440*/ 	.byte	0x04, 0x1e
        /*0442*/ 	.short	(.L_32 - .L_31)
.L_31:
        /*0444*/ 	.word	0x00000000


	//----- nvinfo : EIATTR_CBANK_PARAM_SIZE
	.align		4
.L_32:
        /*0448*/ 	.byte	0x03, 0x19
        /*044a*/ 	.short	0x0470


	//----- nvinfo : EIATTR_PARAM_CBANK
	.align		4
        /*044c*/ 	.byte	0x04, 0x0a
        /*044e*/ 	.short	(.L_34 - .L_33)
	.align		4
.L_33:
        /*0450*/ 	.word	index@(.nv.constant0._ZN7cutlass13device_kernelINS_4conv6kernel13ConvUniversalINS1_16ConvProblemShapeILNS1_8OperatorE0ELi3EEENS1_10collective14CollectiveConvINS1_46MainloopSm90TmaGmmaWarpSpecializedImplicitGemmILS5_0ELi18ELi3EN4cute5tupleIJNSA_1CILi2EEENSC_ILi1EEESE_EEENS1_36KernelImplicitTmaWarpSpecializedSm90ELi1EEENSB_IJNSC_ILi64EEENSC_ILi128EEENSB_IJNSC_ILi32EEEEEEEEENS_10bfloat16_tESN_NSA_8TiledMMAINSA_8MMA_AtomIJNSA_4SM904GMMA28MMA_64x128x16_F32BF16BF16_SSILNSR_5MajorE0ELST_0ELNSR_7ScaleInE1ELSU_1EEEEEENSA_6LayoutINSB_IJSE_SE_SE_EEENSB_IJNSC_ILi0EEESZ_SZ_EEEEENSB_IJNSA_10UnderscoreES12_S12_EEEEENS7_6detail26Sm90ImplicitGemmTileTraitsINSA_20SM90_TMA_LOAD_IM2COLENSA_14ComposedLayoutINSA_7SwizzleILi2ELi4ELi3EEENSA_18smem_ptr_flag_bitsILi16EEENSX_INSB_IJNSB_IJNSC_ILi8EEES1D_EEENSB_IJSK_SE_EEENSB_IJSE_NSC_ILi18EEEEEEEEENSB_IJNSB_IJSK_NSC_ILi256EEEEEENSB_IJSE_SZ_EEENSB_IJSZ_NSC_ILi2048EEEEEEEEEEEEEvEENS16_INSA_23SM90_TMA_LOAD_MULTICASTENS18_IS1A_S1C_NSX_INSB_IJNSB_IJS1D_NSC_ILi16EEEEEES1F_S1H_EEENSB_IJS1K_S1L_NSB_IJSZ_NSC_ILi4096EEEEEEEEEEEEEvEEEENS_8epilogue10collective6detail29Sm90TmaWarpSpecializedAdapterINS24_15DefaultEpilogueISN_NSB_IJNSB_IJllllEEESE_SZ_EEES29_NS23_6thread17LinearCombinationISN_Li1EffLNS2A_9ScaleType4KindE0ELNS_15FloatRoundStyleE2ESN_EENS_4gemm15EpilogueDefaultEEEEEvvEEEEvNT_6ParamsE)
        /*0454*/ 	.short	0x0210
        /*0456*/ 	.short	0x0470


	//----- nvinfo : EIATTR_SW_WAR
	.align		4
.L_34:
        /*0458*/ 	.byte	0x04, 0x36
        /*045a*/ 	.short	(.L_36 - .L_35)
.L_35:
        /*045c*/ 	.word	0x00000008
.L_36:


//--------------------- .nv.callgraph             --------------------------
	.section	.nv.callgraph,"",@"SHT_CUDA_CALLGRAPH"
	.align	4
	.sectionentsize	8
	.align		4
        /*0000*/ 	.word	0x00000000
	.align		4
        /*0004*/ 	.word	0xffffffff
	.align		4
        /*0008*/ 	.word	0x00000000
	.align		4
        /*000c*/ 	.word	0xfffffffe
	.align		4
        /*0010*/ 	.word	0x00000000
	.align		4
        /*0014*/ 	.word	0xfffffffd
	.align		4
        /*0018*/ 	.word	0x00000000
	.align		4
        /*001c*/ 	.word	0xfffffffc


//--------------------- .nv.constant4             --------------------------
	.section	.nv.constant4,"a",@progbits
	.align	8
	.align		8
.nv.constant4:
        /*0000*/ 	.dword	_ZN39_INTERNAL_1282d586_4_k_cu_2fe0548a_29644cuda3std3__45__cpo5beginE
	.align		8
        /*0008*/ 	.dword	_ZN39_INTERNAL_1282d586_4_k_cu_2fe0548a_29644cuda3std3__45__cpo3endE
	.align		8
        /*0010*/ 	.dword	_ZN39_INTERNAL_1282d586_4_k_cu_2fe0548a_29644cuda3std3__45__cpo6cbeginE
	.align		8
        /*0018*/ 	.dword	_ZN39_INTERNAL_1282d586_4_k_cu_2fe0548a_29644cuda3std3__45__cpo4cendE
	.align		8
        /*0020*/ 	.dword	_ZN39_INTERNAL_1282d586_4_k_cu_2fe0548a_29644cuda3std3__441_GLOBAL__N__1282d586_4_k_cu_2fe0548a_29646ignoreE
	.align		8
        /*0028*/ 	.dword	_ZN39_INTERNAL_1282d586_4_k_cu_2fe0548a_29644cuda3std3__419piecewise_constructE
	.align		8
        /*0030*/ 	.dword	_ZN39_INTERNAL_1282d586_4_k_cu_2fe0548a_29644cuda3std3__48in_placeE
	.align		8
        /*0038*/ 	.dword	_ZN39_INTERNAL_1282d586_4_k_cu_2fe0548a_29644cuda3std6ranges3__45__cpo4swapE
	.align		8
        /*0040*/ 	.dword	_ZN39_INTERNAL_1282d586_4_k_cu_2fe0548a_29644cuda3std6ranges3__45__cpo9iter_moveE
	.align		8
        /*0048*/ 	.dword	_ZN39_INTERNAL_1282d586_4_k_cu_2fe0548a_29644cute7productE
	.align		8
        /*0050*/ 	.dword	_ZN39_INTERNAL_1282d586_4_k_cu_2fe0548a_29644cute1_E


//--------------------- .text._ZN7cutlass13device_kernelINS_4conv6kernel13ConvUniversalINS1_16ConvProblemShapeILNS1_8OperatorE0ELi3EEENS1_10collective14CollectiveConvINS1_46MainloopSm90TmaGmmaWarpSpecializedImplicitGemmILS5_0ELi18ELi3EN4cute5tupleIJNSA_1CILi2EEENSC_ILi1EEESE_EEENS1_36KernelImplicitTmaWarpSpecializedSm90ELi1EEENSB_IJNSC_ILi64EEENSC_ILi128EEENSB_IJNSC_ILi32EEEEEEEEENS_10bfloat16_tESN_NSA_8TiledMMAINSA_8MMA_AtomIJNSA_4SM904GMMA28MMA_64x128x16_F32BF16BF16_SSILNSR_5MajorE0ELST_0ELNSR_7ScaleInE1ELSU_1EEEEEENSA_6LayoutINSB_IJSE_SE_SE_EEENSB_IJNSC_ILi0EEESZ_SZ_EEEEENSB_IJNSA_10UnderscoreES12_S12_EEEEENS7_6detail26Sm90ImplicitGemmTileTraitsINSA_20SM90_TMA_LOAD_IM2COLENSA_14ComposedLayoutINSA_7SwizzleILi2ELi4ELi3EEENSA_18smem_ptr_flag_bitsILi16EEENSX_INSB_IJNSB_IJNSC_ILi8EEES1D_EEENSB_IJSK_SE_EEENSB_IJSE_NSC_ILi18EEEEEEEEENSB_IJNSB_IJSK_NSC_ILi256EEEEEENSB_IJSE_SZ_EEENSB_IJSZ_NSC_ILi2048EEEEEEEEEEEEEvEENS16_INSA_23SM90_TMA_LOAD_MULTICASTENS18_IS1A_S1C_NSX_INSB_IJNSB_IJS1D_NSC_ILi16EEEEEES1F_S1H_EEENSB_IJS1K_S1L_NSB_IJSZ_NSC_ILi4096EEEEEEEEEEEEEvEEEENS_8epilogue10collective6detail29Sm90TmaWarpSpecializedAdapterINS24_15DefaultEpilogueISN_NSB_IJNSB_IJllllEEESE_SZ_EEES29_NS23_6thread17LinearCombinationISN_Li1EffLNS2A_9ScaleType4KindE0ELNS_15FloatRoundStyleE2ESN_EENS_4gemm15EpilogueDefaultEEEEEvvEEEEvNT_6ParamsE --------------------------
	.section	.text._ZN7cutlass13device_kernelINS_4conv6kernel13ConvUniversalINS1_16ConvProblemShapeILNS1_8OperatorE0ELi3EEENS1_10collective14CollectiveConvINS1_46MainloopSm90TmaGmmaWarpSpecializedImplicitGemmILS5_0ELi18ELi3EN4cute5tupleIJNSA_1CILi2EEENSC_ILi1EEESE_EEENS1_36KernelImplicitTmaWarpSpecializedSm90ELi1EEENSB_IJNSC_ILi64EEENSC_ILi128EEENSB_IJNSC_ILi32EEEEEEEEENS_10bfloat16_tESN_NSA_8TiledMMAINSA_8MMA_AtomIJNSA_4SM904GMMA28MMA_64x128x16_F32BF16BF16_SSILNSR_5MajorE0ELST_0ELNSR_7ScaleInE1ELSU_1EEEEEENSA_6LayoutINSB_IJSE_SE_SE_EEENSB_IJNSC_ILi0EEESZ_SZ_EEEEENSB_IJNSA_10UnderscoreES12_S12_EEEEENS7_6detail26Sm90ImplicitGemmTileTraitsINSA_20SM90_TMA_LOAD_IM2COLENSA_14ComposedLayoutINSA_7SwizzleILi2ELi4ELi3EEENSA_18smem_ptr_flag_bitsILi16EEENSX_INSB_IJNSB_IJNSC_ILi8EEES1D_EEENSB_IJSK_SE_EEENSB_IJSE_NSC_ILi18EEEEEEEEENSB_IJNSB_IJSK_NSC_ILi256EEEEEENSB_IJSE_SZ_EEENSB_IJSZ_NSC_ILi2048EEEEEEEEEEEEEvEENS16_INSA_23SM90_TMA_LOAD_MULTICASTENS18_IS1A_S1C_NSX_INSB_IJNSB_IJS1D_NSC_ILi16EEEEEES1F_S1H_EEENSB_IJS1K_S1L_NSB_IJSZ_NSC_ILi4096EEEEEEEEEEEEEvEEEENS_8epilogue10collective6detail29Sm90TmaWarpSpecializedAdapterINS24_15DefaultEpilogueISN_NSB_IJNSB_IJllllEEESE_SZ_EEES29_NS23_6thread17LinearCombinationISN_Li1EffLNS2A_9ScaleType4KindE0ELNS_15FloatRoundStyleE2ESN_EENS_4gemm15EpilogueDefaultEEEEEvvEEEEvNT_6ParamsE,"ax",@progbits
	.align	128
.text._ZN7cutlass13device_kernelINS_4conv6kernel13ConvUniversalINS1_16ConvProblemShapeILNS1_8OperatorE0ELi3EEENS1_10collective14CollectiveConvINS1_46MainloopSm90TmaGmmaWarpSpecializedImplicitGemmILS5_0ELi18ELi3EN4cute5tupleIJNSA_1CILi2EEENSC_ILi1EEESE_EEENS1_36KernelImplicitTmaWarpSpecializedSm90ELi1EEENSB_IJNSC_ILi64EEENSC_ILi128EEENSB_IJNSC_ILi32EEEEEEEEENS_10bfloat16_tESN_NSA_8TiledMMAINSA_8MMA_AtomIJNSA_4SM904GMMA28MMA_64x128x16_F32BF16BF16_SSILNSR_5MajorE0ELST_0ELNSR_7ScaleInE1ELSU_1EEEEEENSA_6LayoutINSB_IJSE_SE_SE_EEENSB_IJNSC_ILi0EEESZ_SZ_EEEEENSB_IJNSA_10UnderscoreES12_S12_EEEEENS7_6detail26Sm90ImplicitGemmTileTraitsINSA_20SM90_TMA_LOAD_IM2COLENSA_14ComposedLayoutINSA_7SwizzleILi2ELi4ELi3EEENSA_18smem_ptr_flag_bitsILi16EEENSX_INSB_IJNSB_IJNSC_ILi8EEES1D_EEENSB_IJSK_SE_EEENSB_IJSE_NSC_ILi18EEEEEEEEENSB_IJNSB_IJSK_NSC_ILi256EEEEEENSB_IJSE_SZ_EEENSB_IJSZ_NSC_ILi2048EEEEEEEEEEEEEvEENS16_INSA_23SM90_TMA_LOAD_MULTICASTENS18_IS1A_S1C_NSX_INSB_IJNSB_IJS1D_NSC_ILi16EEEEEES1F_S1H_EEENSB_IJS1K_S1L_NSB_IJSZ_NSC_ILi4096EEEEEEEEEEEEEvEEEENS_8epilogue10collective6detail29Sm90TmaWarpSpecializedAdapterINS24_15DefaultEpilogueISN_NSB_IJNSB_IJllllEEESE_SZ_EEES29_NS23_6thread17LinearCombinationISN_Li1EffLNS2A_9ScaleType4KindE0ELNS_15FloatRoundStyleE2ESN_EENS_4gemm15EpilogueDefaultEEEEEvvEEEEvNT_6ParamsE:
        .type           _ZN7cutlass13device_kernelINS_4conv6kernel13ConvUniversalINS1_16ConvProblemShapeILNS1_8OperatorE0ELi3EEENS1_10collective14CollectiveConvINS1_46MainloopSm90TmaGmmaWarpSpecializedImplicitGemmILS5_0ELi18ELi3EN4cute5tupleIJNSA_1CILi2EEENSC_ILi1EEESE_EEENS1_36KernelImplicitTmaWarpSpecializedSm90ELi1EEENSB_IJNSC_ILi64EEENSC_ILi128EEENSB_IJNSC_ILi32EEEEEEEEENS_10bfloat16_tESN_NSA_8TiledMMAINSA_8MMA_AtomIJNSA_4SM904GMMA28MMA_64x128x16_F32BF16BF16_SSILNSR_5MajorE0ELST_0ELNSR_7ScaleInE1ELSU_1EEEEEENSA_6LayoutINSB_IJSE_SE_SE_EEENSB_IJNSC_ILi0EEESZ_SZ_EEEEENSB_IJNSA_10UnderscoreES12_S12_EEEEENS7_6detail26Sm90ImplicitGemmTileTraitsINSA_20SM90_TMA_LOAD_IM2COLENSA_14ComposedLayoutINSA_7SwizzleILi2ELi4ELi3EEENSA_18smem_ptr_flag_bitsILi16EEENSX_INSB_IJNSB_IJNSC_ILi8EEES1D_EEENSB_IJSK_SE_EEENSB_IJSE_NSC_ILi18EEEEEEEEENSB_IJNSB_IJSK_NSC_ILi256EEEEEENSB_IJSE_SZ_EEENSB_IJSZ_NSC_ILi2048EEEEEEEEEEEEEvEENS16_INSA_23SM90_TMA_LOAD_MULTICASTENS18_IS1A_S1C_NSX_INSB_IJNSB_IJS1D_NSC_ILi16EEEEEES1F_S1H_EEENSB_IJS1K_S1L_NSB_IJSZ_NSC_ILi4096EEEEEEEEEEEEEvEEEENS_8epilogue10collective6detail29Sm90TmaWarpSpecializedAdapterINS24_15DefaultEpilogueISN_NSB_IJNSB_IJllllEEESE_SZ_EEES29_NS23_6thread17LinearCombinationISN_Li1EffLNS2A_9ScaleType4KindE0ELNS_15FloatRoundStyleE2ESN_EENS_4gemm15EpilogueDefaultEEEEEvvEEEEvNT_6ParamsE,@function
        .size           _ZN7cutlass13device_kernelINS_4conv6kernel13ConvUniversalINS1_16ConvProblemShapeILNS1_8OperatorE0ELi3EEENS1_10collective14CollectiveConvINS1_46MainloopSm90TmaGmmaWarpSpecializedImplicitGemmILS5_0ELi18ELi3EN4cute5tupleIJNSA_1CILi2EEENSC_ILi1EEESE_EEENS1_36KernelImplicitTmaWarpSpecializedSm90ELi1EEENSB_IJNSC_ILi64EEENSC_ILi128EEENSB_IJNSC_ILi32EEEEEEEEENS_10bfloat16_tESN_NSA_8TiledMMAINSA_8MMA_AtomIJNSA_4SM904GMMA28MMA_64x128x16_F32BF16BF16_SSILNSR_5MajorE0ELST_0ELNSR_7ScaleInE1ELSU_1EEEEEENSA_6LayoutINSB_IJSE_SE_SE_EEENSB_IJNSC_ILi0EEESZ_SZ_EEEEENSB_IJNSA_10UnderscoreES12_S12_EEEEENS7_6detail26Sm90ImplicitGemmTileTraitsINSA_20SM90_TMA_LOAD_IM2COLENSA_14ComposedLayoutINSA_7SwizzleILi2ELi4ELi3EEENSA_18smem_ptr_flag_bitsILi16EEENSX_INSB_IJNSB_IJNSC_ILi8EEES1D_EEENSB_IJSK_SE_EEENSB_IJSE_NSC_ILi18EEEEEEEEENSB_IJNSB_IJSK_NSC_ILi256EEEEEENSB_IJSE_SZ_EEENSB_IJSZ_NSC_ILi2048EEEEEEEEEEEEEvEENS16_INSA_23SM90_TMA_LOAD_MULTICASTENS18_IS1A_S1C_NSX_INSB_IJNSB_IJS1D_NSC_ILi16EEEEEES1F_S1H_EEENSB_IJS1K_S1L_NSB_IJSZ_NSC_ILi4096EEEEEEEEEEEEEvEEEENS_8epilogue10collective6detail29Sm90TmaWarpSpecializedAdapterINS24_15DefaultEpilogueISN_NSB_IJNSB_IJllllEEESE_SZ_EEES29_NS23_6thread17LinearCombinationISN_Li1EffLNS2A_9ScaleType4KindE0ELNS_15FloatRoundStyleE2ESN_EENS_4gemm15EpilogueDefaultEEEEEvvEEEEvNT_6ParamsE,(.L_x_178 - _ZN7cutlass13device_kernelINS_4conv6kernel13ConvUniversalINS1_16ConvProblemShapeILNS1_8OperatorE0ELi3EEENS1_10collective14CollectiveConvINS1_46MainloopSm90TmaGmmaWarpSpecializedImplicitGemmILS5_0ELi18ELi3EN4cute5tupleIJNSA_1CILi2EEENSC_ILi1EEESE_EEENS1_36KernelImplicitTmaWarpSpecializedSm90ELi1EEENSB_IJNSC_ILi64EEENSC_ILi128EEENSB_IJNSC_ILi32EEEEEEEEENS_10bfloat16_tESN_NSA_8TiledMMAINSA_8MMA_AtomIJNSA_4SM904GMMA28MMA_64x128x16_F32BF16BF16_SSILNSR_5MajorE0ELST_0ELNSR_7ScaleInE1ELSU_1EEEEEENSA_6LayoutINSB_IJSE_SE_SE_EEENSB_IJNSC_ILi0EEESZ_SZ_EEEEENSB_IJNSA_10UnderscoreES12_S12_EEEEENS7_6detail26Sm90ImplicitGemmTileTraitsINSA_20SM90_TMA_LOAD_IM2COLENSA_14ComposedLayoutINSA_7SwizzleILi2ELi4ELi3EEENSA_18smem_ptr_flag_bitsILi16EEENSX_INSB_IJNSB_IJNSC_ILi8EEES1D_EEENSB_IJSK_SE_EEENSB_IJSE_NSC_ILi18EEEEEEEEENSB_IJNSB_IJSK_NSC_ILi256EEEEEENSB_IJSE_SZ_EEENSB_IJSZ_NSC_ILi2048EEEEEEEEEEEEEvEENS16_INSA_23SM90_TMA_LOAD_MULTICASTENS18_IS1A_S1C_NSX_INSB_IJNSB_IJS1D_NSC_ILi16EEEEEES1F_S1H_EEENSB_IJS1K_S1L_NSB_IJSZ_NSC_ILi4096EEEEEEEEEEEEEvEEEENS_8epilogue10collective6detail29Sm90TmaWarpSpecializedAdapterINS24_15DefaultEpilogueISN_NSB_IJNSB_IJllllEEESE_SZ_EEES29_NS23_6thread17LinearCombinationISN_Li1EffLNS2A_9ScaleType4KindE0ELNS_15FloatRoundStyleE2ESN_EENS_4gemm15EpilogueDefaultEEEEEvvEEEEvNT_6ParamsE)
        .other          _ZN7cutlass13device_kernelINS_4conv6kernel13ConvUniversalINS1_16ConvProblemShapeILNS1_8OperatorE0ELi3EEENS1_10collective14CollectiveConvINS1_46MainloopSm90TmaGmmaWarpSpecializedImplicitGemmILS5_0ELi18ELi3EN4cute5tupleIJNSA_1CILi2EEENSC_ILi1EEESE_EEENS1_36KernelImplicitTmaWarpSpecializedSm90ELi1EEENSB_IJNSC_ILi64EEENSC_ILi128EEENSB_IJNSC_ILi32EEEEEEEEENS_10bfloat16_tESN_NSA_8TiledMMAINSA_8MMA_AtomIJNSA_4SM904GMMA28MMA_64x128x16_F32BF16BF16_SSILNSR_5MajorE0ELST_0ELNSR_7ScaleInE1ELSU_1EEEEEENSA_6LayoutINSB_IJSE_SE_SE_EEENSB_IJNSC_ILi0EEESZ_SZ_EEEEENSB_IJNSA_10UnderscoreES12_S12_EEEEENS7_6detail26Sm90ImplicitGemmTileTraitsINSA_20SM90_TMA_LOAD_IM2COLENSA_14ComposedLayoutINSA_7SwizzleILi2ELi4ELi3EEENSA_18smem_ptr_flag_bitsILi16EEENSX_INSB_IJNSB_IJNSC_ILi8EEES1D_EEENSB_IJSK_SE_EEENSB_IJSE_NSC_ILi18EEEEEEEEENSB_IJNSB_IJSK_NSC_ILi256EEEEEENSB_IJSE_SZ_EEENSB_IJSZ_NSC_ILi2048EEEEEEEEEEEEEvEENS16_INSA_23SM90_TMA_LOAD_MULTICASTENS18_IS1A_S1C_NSX_INSB_IJNSB_IJS1D_NSC_ILi16EEEEEES1F_S1H_EEENSB_IJS1K_S1L_NSB_IJSZ_NSC_ILi4096EEEEEEEEEEEEEvEEEENS_8epilogue10collective6detail29Sm90TmaWarpSpecializedAdapterINS24_15DefaultEpilogueISN_NSB_IJNSB_IJllllEEESE_SZ_EEES29_NS23_6thread17LinearCombinationISN_Li1EffLNS2A_9ScaleType4KindE0ELNS_15FloatRoundStyleE2ESN_EENS_4gemm15EpilogueDefaultEEEEEvvEEEEvNT_6ParamsE,@"STO_CUDA_ENTRY STV_DEFAULT"
_ZN7cutlass13device_kernelINS_4conv6kernel13ConvUniversalINS1_16ConvProblemShapeILNS1_8OperatorE0ELi3EEENS1_10collective14CollectiveConvINS1_46MainloopSm90TmaGmmaWarpSpecializedImplicitGemmILS5_0ELi18ELi3EN4cute5tupleIJNSA_1CILi2EEENSC_ILi1EEESE_EEENS1_36KernelImplicitTmaWarpSpecializedSm90ELi1EEENSB_IJNSC_ILi64EEENSC_ILi128EEENSB_IJNSC_ILi32EEEEEEEEENS_10bfloat16_tESN_NSA_8TiledMMAINSA_8MMA_AtomIJNSA_4SM904GMMA28MMA_64x128x16_F32BF16BF16_SSILNSR_5MajorE0ELST_0ELNSR_7ScaleInE1ELSU_1EEEEEENSA_6LayoutINSB_IJSE_SE_SE_EEENSB_IJNSC_ILi0EEESZ_SZ_EEEEENSB_IJNSA_10UnderscoreES12_S12_EEEEENS7_6detail26Sm90ImplicitGemmTileTraitsINSA_20SM90_TMA_LOAD_IM2COLENSA_14ComposedLayoutINSA_7SwizzleILi2ELi4ELi3EEENSA_18smem_ptr_flag_bitsILi16EEENSX_INSB_IJNSB_IJNSC_ILi8EEES1D_EEENSB_IJSK_SE_EEENSB_IJSE_NSC_ILi18EEEEEEEEENSB_IJNSB_IJSK_NSC_ILi256EEEEEENSB_IJSE_SZ_EEENSB_IJSZ_NSC_ILi2048EEEEEEEEEEEEEvEENS16_INSA_23SM90_TMA_LOAD_MULTICASTENS18_IS1A_S1C_NSX_INSB_IJNSB_IJS1D_NSC_ILi16EEEEEES1F_S1H_EEENSB_IJS1K_S1L_NSB_IJSZ_NSC_ILi4096EEEEEEEEEEEEEvEEEENS_8epilogue10collective6detail29Sm90TmaWarpSpecializedAdapterINS24_15DefaultEpilogueISN_NSB_IJNSB_IJllllEEESE_SZ_EEES29_NS23_6thread17LinearCombinationISN_Li1EffLNS2A_9ScaleType4KindE0ELNS_15FloatRoundStyleE2ESN_EENS_4gemm15EpilogueDefaultEEEEEvvEEEEvNT_6ParamsE:
[----:B------:R-:W-:Y:S01]  /*0000*/  LDC R1, c[0x0][0x28] ;  /* 0x00000a00ff017b82 */ /* 0x000fe20000000800 */
[----:B------:R-:W0:Y:S01]  /*0010*/  S2R R10, SR_TID.X ;  /* 0x00000000000a7919 */ /* 0x000e220000002100 */
[----:B------:R-:W-:Y:S01]  /*0020*/  ELECT P0, URZ, PT ;  /* 0x00000000003f782f */ /* 0x000fe20003800000 */
[----:B------:R-:W-:Y:S01]  /*0030*/  BSSY B0, `(.L_x_0) ;  /* 0x0000010000007945 */ /* 0x000fe20003800000 */
[----:B------:R-:W1:Y:S01]  /*0040*/  S2R R11, SR_CTAID.X ;  /* 0x00000000000b7919 */ /* 0x000e620000002500 */
[--C-:B0-----:R-:W-:Y:S02]  /*0050*/  SHF.R.U32.HI R0, RZ, 0x5, R10.reuse ;  /* 0x00000005ff007819 */ /* 0x101fe4000001160a */
[----:B------:R-:W-:-:S03]  /*0060*/  SHF.R.U32.HI R3, RZ, 0x7, R10 ;  /* 0x00000007ff037819 */ /* 0x000fc6000001160a */
[----:B------:R-:W0:Y:S04]  /*0070*/  SHFL.IDX PT, R2, R0, RZ, 0x1f ;  /* 0x00001fff00027589 */ /* 0x000e2800000e0000 */
[----:B------:R2:W3:Y:S01]  /*0080*/  SHFL.IDX PT, R9, R3, RZ, 0x1f ;  /* 0x00001fff03097589 */ /* 0x0004e200000e0000 */
[----:B0-----:R-:W-:-:S13]  /*0090*/  ISETP.NE.OR P0, PT, R2, RZ, !P0 ;  /* 0x000000ff0200720c */ /* 0x001fda0004705670 */
[----:B-123--:R-:W-:Y:S05]  /*00a0*/  @P0 BRA `(.L_x_1) ;  /* 0x0000000000200947 */ /* 0x00efea0003800000 */
[----:B------:R-:W-:Y:S02]  /*00b0*/  ULDC.64 UR4, c[0x0][0x198] ;  /* 0x0000660000047ab9 */ /* 0x000fe40000000a00 */
[----:B------:R-:W-:Y:S02]  /*00c0*/  UIADD3 UR6, UP0, UR4, 0xf0, URZ ;  /* 0x000000f004067890 */ /* 0x000fe4000ff1e03f */
[----:B------:R-:W-:Y:S02]  /*00d0*/  UIADD3 UR4, UP1, UR4, 0x270, URZ ;  /* 0x0000027004047890 */ /* 0x000fe4000ff3e03f */
[----:B------:R-:W-:Y:S02]  /*00e0*/  UIADD3.X UR7, URZ, UR5, URZ, UP0, !UPT ;  /* 0x000000053f077290 */ /* 0x000fe400087fe43f */
[----:B------:R-:W-:-:S07]  /*00f0*/  UIADD3.X UR5, URZ, UR5, URZ, UP1, !UPT ;  /* 0x000000053f057290 */ /* 0x000fce0008ffe43f */
[----:B------:R0:W-:Y:S02]  /*0100*/  UTMACCTL.PF [UR6] ;  /* 0x00000000060079b9 */ /* 0x0001e40008040000 */
[----:B------:R0:W-:Y:S02]  /*0110*/  UTMACCTL.PF [UR4] ;  /* 0x00000000040079b9 */ /* 0x0001e40008040000 */
[----:B0-----:R-:W-:Y:S01]  /*0120*/  NOP ;  /* 0x0000000000007918 */ /* 0x001fe20000000000 */
.L_x_1:
[----:B------:R-:W-:Y:S05]  /*0130*/  BSYNC B0 ;  /* 0x0000000000007941 */ /* 0x000fea0003800000 */
.L_x_0:
[----:B------:R-:W0:Y:S01]  /*0140*/  SHFL.IDX PT, R0, R0, RZ, 0x1f ;  /* 0x00001fff00007589 */ /* 0x000e2200000e0000 */
[----:B------:R-:W-:Y:S02]  /*0150*/  SHF.R.S32.HI R3, RZ, 0x1f, R10 ;  /* 0x0000001fff037819 */ /* 0x000fe4000001140a */
[----:B------:R-:W-:Y:S01]  /*0160*/  I2FP.F32.U32 R6, R11 ;  /* 0x0000000b00067245 */ /* 0x000fe20000201000 */
[----:B------:R-:W1:Y:S01]  /*0170*/  S2R R13, SR_CTAID.Y ;  /* 0x00000000000d7919 */ /* 0x000e620000002600 */
[----:B------:R-:W-:-:S04]  /*0180*/  LEA.HI R3, R3, R10, RZ, 0x7 ;  /* 0x0000000a03037211 */ /* 0x000fc800078f38ff */
[----:B------:R-:W-:-:S05]  /*0190*/  LOP3.LUT R3, R3, 0xffffff80, RZ, 0xc0, !PT ;  /* 0xffffff8003037812 */ /* 0x000fca00078ec0ff */
[----:B------:R-:W-:-:S05]  /*01a0*/  IMAD.IADD R12, R10, 0x1, -R3 ;  /* 0x000000010a0c7824 */ /* 0x000fca00078e0a03 */
[----:B------:R-:W-:-:S04]  /*01b0*/  SHF.R.S32.HI R3, RZ, 0x1f, R12 ;  /* 0x0000001fff037819 */ /* 0x000fc8000001140c */
[----:B------:R-:W-:Y:S02]  /*01c0*/  LEA.HI R3, R3, R12, RZ, 0x3 ;  /* 0x0000000c03037211 */ /* 0x000fe400078f18ff */
[----:B0-----:R-:W-:Y:S02]  /*01d0*/  ISETP.NE.AND P0, PT, R0, RZ, PT ;  /* 0x000000ff0000720c */ /* 0x001fe40003f05270 */
[--C-:B------:R-:W-:Y:S02]  /*01e0*/  SHF.R.S32.HI R4, RZ, 0x3, R3.reuse ;  /* 0x00000003ff047819 */ /* 0x100fe40000011403 */
[----:B------:R-:W-:Y:S02]  /*01f0*/  SHF.R.S32.HI R3, RZ, 0x1f, R3 ;  /* 0x0000001fff037819 */ /* 0x000fe40000011403 */
[----:B------:R-:W-:-:S07]  /*0200*/  SHF.R.S32.HI R5, RZ, 0x1f, R0 ;  /* 0x0000001fff057819 */ /* 0x000fce0000011400 */
[----:B-1----:R-:W-:Y:S05]  /*0210*/  @P0 BRA `(.L_x_2) ;  /* 0x0000000000d40947 */ /* 0x002fea0003800000 */
[----:B------:R-:W-:Y:S01]  /*0220*/  ELECT P0, URZ, PT ;  /* 0x00000000003f782f */ /* 0x000fe20003800000 */
[----:B------:R-:W-:-:S12]  /*0230*/  BSSY B0, `(.L_x_2) ;  /* 0x0000033000007945 */ /* 0x000fd80003800000 */
[----:B------:R-:W-:Y:S05]  /*0240*/  @!P0 BRA `(.L_x_3) ;  /* 0x0000000000c48947 */ /* 0x000fea0003800000 */
[----:B------:R-:W0:Y:S01]  /*0250*/  S2UR UR8, SR_CgaCtaId ;  /* 0x00000000000879c3 */ /* 0x000e220000008800 */
[----:B------:R-:W-:Y:S01]  /*0260*/  UMOV UR4, 0x400 ;  /* 0x0000040000047882 */ /* 0x000fe20000000000 */
[----:B------:R-:W-:Y:S01]  /*0270*/  UMOV UR5, 0x1 ;  /* 0x0000000100057882 */ /* 0x000fe20000000000 */
[----:B------:R-:W-:Y:S02]  /*0280*/  UMOV UR6, 0x2 ;  /* 0x0000000200067882 */ /* 0x000fe40000000000 */
[----:B------:R-:W-:-:S04]  /*0290*/  UIADD3 UR6, -UR6, 0x100000, URZ ;  /* 0x0010000006067890 */ /* 0x000fc8000fffe13f */
[----:B------:R-:W-:Y:S02]  /*02a0*/  USHF.L.U32 UR7, UR6, 0xb, URZ ;  /* 0x0000000b06077899 */ /* 0x000fe4000800063f */
[----:B------:R-:W-:Y:S02]  /*02b0*/  USHF.L.U32 UR6, UR6, 0x1, URZ ;  /* 0x0000000106067899 */ /* 0x000fe4000800063f */
[----:B0-----:R-:W-:Y:S02]  /*02c0*/  ULEA UR8, UR8, UR4, 0x18 ;  /* 0x0000000408087291 */ /* 0x001fe4000f8ec03f */
[----:B------:R-:W-:-:S04]  /*02d0*/  UIADD3 UR4, -UR5, 0x100000, URZ ;  /* 0x0010000005047890 */ /* 0x000fc8000fffe13f */
[----:B------:R-:W-:Y:S02]  /*02e0*/  USHF.L.U32 UR5, UR4, 0xb, URZ ;  /* 0x0000000b04057899 */ /* 0x000fe4000800063f */
[----:B------:R-:W-:Y:S01]  /*02f0*/  USHF.L.U32 UR4, UR4, 0x1, URZ ;  /* 0x0000000104047899 */ /* 0x000fe2000800063f */
[----:B------:R-:W0:Y:S11]  /*0300*/  FENCE.VIEW.ASYNC.S ;  /* 0x00000000000073c6 */ /* 0x000e360000000000 */
[----:B0-----:R0:W1:Y:S01]  /*0310*/  SYNCS.EXCH.64 URZ, [UR8+0x36000], UR4 ;  /* 0x03600004083f75b2 */ /* 0x0010620008000100 */
[----:B------:R0:W2:Y:S01]  /*0320*/  SYNCS.EXCH.64 URZ, [UR8+0x36090], UR6 ;  /* 0x03609006083f75b2 */ /* 0x0000a20008000100 */
[----:B------:R0:W3:Y:S01]  /*0330*/  SYNCS.EXCH.64 URZ, [UR8+0x36008], UR4 ;  /* 0x03600804083f75b2 */ /* 0x0000e20008000100 */
[----:B------:R0:W4:Y:S01]  /*0340*/  SYNCS.EXCH.64 URZ, [UR8+0x36098], UR6 ;  /* 0x03609806083f75b2 */ /* 0x0001220008000100 */
[----:B------:R0:W0:Y:S01]  /*0350*/  SYNCS.EXCH.64 URZ, [UR8+0x36010], UR4 ;  /* 0x03601004083f75b2 */ /* 0x0000220008000100 */
        /* <DEDUP_REMOVED lines=31> */
[----:B-1234-:R-:W-:Y:S01]  /*0550*/  NOP ;  /* 0x0000000000007918 */ /* 0x01efe20000000000 */
.L_x_3:
[----:B0-----:R-:W-:Y:S05]  /*0560*/  BSYNC B0 ;  /* 0x0000000000007941 */ /* 0x001fea0003800000 */
.L_x_2:
[----:B------:R-:W-:Y:S01]  /*0570*/  ULDC UR4, c[0x0][0x150] ;  /* 0x0000540000047ab9 */ /* 0x000fe20000000800 */
[----:B------:R-:W-:Y:S01]  /*0580*/  LEA.HI R3, R3, R4, RZ, 0x2 ;  /* 0x0000000403037211 */ /* 0x000fe200078f10ff */
[----:B------:R-:W-:Y:S01]  /*0590*/  FMUL R6, R6, UR4 ;  /* 0x0000000406067c20 */ /* 0x000fe20008400000 */
[----:B------:R-:W-:Y:S01]  /*05a0*/  LEA.HI R5, R5, R0, RZ, 0x2 ;  /* 0x0000000005057211 */ /* 0x000fe200078f10ff */
[----:B------:R-:W-:Y:S01]  /*05b0*/  ULDC UR4, c[0x0][0x154] ;  /* 0x0000550000047ab9 */ /* 0x000fe20000000800 */
[----:B------:R-:W-:Y:S01]  /*05c0*/  LOP3.LUT R3, R3, 0xfffffffc, RZ, 0xc0, !PT ;  /* 0xfffffffc03037812 */ /* 0x000fe200078ec0ff */
[----:B------:R-:W0:Y:S01]  /*05d0*/  LDC R14, c[0x0][0x140] ;  /* 0x00005000ff0e7b82 */ /* 0x000e220000000800 */
[----:B------:R-:W-:Y:S01]  /*05e0*/  LOP3.LUT R5, R5, 0x3ffffffc, RZ, 0xc0, !PT ;  /* 0x3ffffffc05057812 */ /* 0x000fe200078ec0ff */
[----:B------:R-:W1:Y:S01]  /*05f0*/  F2I.U32.TRUNC.NTZ R6, R6 ;  /* 0x0000000600067305 */ /* 0x000e62000020f000 */
[----:B------:R-:W-:Y:S01]  /*0600*/  LOP3.LUT P0, RZ, R12, 0x7, RZ, 0xc0, !PT ;  /* 0x000000070cff7812 */ /* 0x000fe2000780c0ff */
[----:B------:R-:W-:Y:S01]  /*0610*/  IMAD.IADD R3, R4, 0x1, -R3 ;  /* 0x0000000104037824 */ /* 0x000fe200078e0a03 */
[----:B------:R-:W-:Y:S01]  /*0620*/  ISETP.NE.AND P3, PT, R9, 0x1, PT ;  /* 0x000000010900780c */ /* 0x000fe20003f65270 */
[----:B------:R-:W-:Y:S01]  /*0630*/  IMAD.IADD R0, R0, 0x1, -R5 ;  /* 0x0000000100007824 */ /* 0x000fe200078e0a05 */
[----:B------:R-:W-:Y:S01]  /*0640*/  I2FP.F32.U32 R5, R13 ;  /* 0x0000000d00057245 */ /* 0x000fe20000201000 */
[----:B------:R-:W-:Y:S01]  /*0650*/  NOP ;  /* 0x0000000000007918 */ /* 0x000fe20000000000 */
[----:B------:R-:W-:Y:S01]  /*0660*/  NOP ;  /* 0x0000000000007918 */ /* 0x000fe20000000000 */
[----:B------:R-:W-:-:S02]  /*0670*/  IMAD R4, R0, 0x4, R3 ;  /* 0x0000000400047824 */ /* 0x000fc400078e0203 */
[----:B------:R-:W-:Y:S01]  /*0680*/  FMUL R7, R5, UR4 ;  /* 0x0000000405077c20 */ /* 0x000fe20008400000 */
[----:B------:R-:W-:Y:S01]  /*0690*/  ULDC UR4, c[0x0][0x144] ;  /* 0x0000510000047ab9 */ /* 0x000fe20000000800 */
[C---:B------:R-:W-:Y:S01]  /*06a0*/  IMAD.SHL.U32 R5, R4.reuse, 0x4, RZ ;  /* 0x0000000404057824 */ /* 0x040fe200078e00ff */
[----:B------:R-:W-:Y:S01]  /*06b0*/  LEA.HI R0, R4, R4, RZ, 0x1 ;  /* 0x0000000404007211 */ /* 0x000fe200078f08ff */
[----:B-1----:R-:W-:Y:S02]  /*06c0*/  IMAD.MOV R8, RZ, RZ, -R6 ;  /* 0x000000ffff087224 */ /* 0x002fe400078e0a06 */
[----:B------:R-:W1:Y:S01]  /*06d0*/  F2I.U32.TRUNC.NTZ R7, R7 ;  /* 0x0000000700077305 */ /* 0x000e62000020f000 */
[----:B------:R-:W-:Y:S01]  /*06e0*/  LOP3.LUT R3, R0, 0xfffffffe, RZ, 0xc0, !PT ;  /* 0xfffffffe00037812 */ /* 0x000fe200078ec0ff */
[----:B------:R-:W-:Y:S01]  /*06f0*/  IMAD R0, R8, UR4, R11 ;  /* 0x0000000408007c24 */ /* 0x000fe2000f8e020b */
[----:B------:R-:W-:-:S03]  /*0700*/  ULDC UR4, c[0x0][0x148] ;  /* 0x0000520000047ab9 */ /* 0x000fc60000000800 */
[----:B------:R-:W-:Y:S01]  /*0710*/  IMAD.IADD R3, R4, 0x1, -R3 ;  /* 0x0000000104037824 */ /* 0x000fe200078e0a03 */
[----:B0-----:R-:W-:-:S04]  /*0720*/  ISETP.EQ.U32.AND P1, PT, R14, 0x1, PT ;  /* 0x000000010e00780c */ /* 0x001fc80003f22070 */
[----:B------:R-:W-:Y:S02]  /*0730*/  ISETP.NE.AND P4, PT, R3, R0, PT ;  /* 0x000000000300720c */ /* 0x000fe40003f85270 */
[----:B------:R-:W-:-:S04]  /*0740*/  SHF.R.S32.HI R3, RZ, 0x1f, R2 ;  /* 0x0000001fff037819 */ /* 0x000fc80000011402 */
[----:B------:R-:W-:Y:S02]  /*0750*/  LEA.HI R0, R3, R2, RZ, 0x2 ;  /* 0x0000000203007211 */ /* 0x000fe400078f10ff */
[----:B------:R-:W-:Y:S01]  /*0760*/  LOP3.LUT R3, R4, 0xc, R5, 0x78, !PT ;  /* 0x0000000c04037812 */ /* 0x000fe200078e7805 */
[----:B-1----:R-:W-:Y:S01]  /*0770*/  IMAD.MOV R4, RZ, RZ, -R7 ;  /* 0x000000ffff047224 */ /* 0x002fe200078e0a07 */
[----:B------:R-:W-:Y:S02]  /*0780*/  LOP3.LUT R5, R0, 0xfffffffc, RZ, 0xc0, !PT ;  /* 0xfffffffc00057812 */ /* 0x000fe400078ec0ff */
[C---:B------:R-:W-:Y:S01]  /*0790*/  ISETP.LT.U32.AND P0, PT, R3.reuse, 0x2, !P0 ;  /* 0x000000020300780c */ /* 0x040fe20004701070 */
[----:B------:R-:W-:Y:S01]  /*07a0*/  IMAD R7, R4, UR4, R13 ;  /* 0x0000000404077c24 */ /* 0x000fe2000f8e020d */
[----:B------:R-:W-:Y:S01]  /*07b0*/  @P4 LEA.HI R0, R3, R3, RZ, 0x1 ;  /* 0x0000000303004211 */ /* 0x000fe200078f08ff */
[----:B------:R-:W-:Y:S02]  /*07c0*/  IMAD.IADD R8, R2, 0x1, -R5 ;  /* 0x0000000102087824 */ /* 0x000fe400078e0a05 */
[----:B------:R-:W-:Y:S01]  /*07d0*/  IMAD.MOV.U32 R5, RZ, RZ, 0x1 ;  /* 0x00000001ff057424 */ /* 0x000fe200078e00ff */
[----:B------:R-:W-:-:S02]  /*07e0*/  @P4 SHF.R.S32.HI R0, RZ, 0x1, R0 ;  /* 0x00000001ff004819 */ /* 0x000fc40000011400 */
[----:B------:R-:W-:Y:S02]  /*07f0*/  LOP3.LUT P2, RZ, R9, R8, RZ, 0xfc, !PT ;  /* 0x0000000809ff7212 */ /* 0x000fe4000784fcff */
[----:B------:R-:W-:Y:S02]  /*0800*/  @P4 ISETP.NE.AND P5, PT, R0, R7, PT ;  /* 0x000000070000420c */ /* 0x000fe40003fa5270 */
[----:B------:R-:W-:Y:S02]  /*0810*/  SEL R4, RZ, 0x1, P2 ;  /* 0x00000001ff047807 */ /* 0x000fe40001000000 */
[----:B------:R-:W-:Y:S02]  /*0820*/  SEL R0, RZ, 0x1, !P0 ;  /* 0x00000001ff007807 */ /* 0x000fe40004000000 */
[----:B------:R-:W-:Y:S02]  /*0830*/  @P4 SEL R5, RZ, 0x1, P5 ;  /* 0x00000001ff054807 */ /* 0x000fe40002800000 */
[----:B------:R-:W-:-:S02]  /*0840*/  SEL R4, R4, 0x2, P3 ;  /* 0x0000000204047807 */ /* 0x000fc40001800000 */
[----:B------:R-:W-:Y:S01]  /*0850*/  LOP3.LUT R5, R5, R0, RZ, 0xc0, !PT ;  /* 0x0000000005057212 */ /* 0x000fe200078ec0ff */
[----:B------:R-:W-:Y:S06]  /*0860*/  @!P1 BRA `(.L_x_4) ;  /* 0x0000000000089947 */ /* 0x000fec0003800000 */
[----:B------:R-:W-:Y:S01]  /*0870*/  UCGABAR_ARV ;  /* 0x00000000000079c7 */ /* 0x000fe20008000000 */
[----:B------:R-:W-:Y:S05]  /*0880*/  BRA `(.L_x_5) ;  /* 0x0000000000047947 */ /* 0x000fea0003800000 */
.L_x_4:
[----:B------:R-:W-:Y:S01]  /*0890*/  NOP ;  /* 0x0000000000007918 */ /* 0x000fe20000000000 */
.L_x_5:
[----:B------:R-:W-:Y:S01]  /*08a0*/  ULDC.64 UR4, c[0x0][0x618] ;  /* 0x0001860000047ab9 */ /* 0x000fe20000000a00 */
[----:B------:R-:W-:Y:S01]  /*08b0*/  ULDC.64 UR12, c[0x0][0x208] ;  /* 0x00008200000c7ab9 */ /* 0x000fe20000000a00 */
[----:B------:R-:W-:-:S04]  /*08c0*/  ISETP.NE.U32.AND P0, PT, RZ, UR4, PT ;  /* 0x00000004ff007c0c */ /* 0x000fc8000bf05070 */
[----:B------:R-:W-:-:S13]  /*08d0*/  ISETP.NE.AND.EX P0, PT, RZ, UR5, PT, P0 ;  /* 0x00000005ff007c0c */ /* 0x000fda000bf05300 */
[----:B------:R-:W-:Y:S05]  /*08e0*/  @!P0 BRA `(.L_x_6) ;  /* 0x00000000001c8947 */ /* 0x000fea0003800000 */
[----:B------:R-:W0:Y:S02]  /*08f0*/  LDC.64 R6, c[0x0][0x618] ;  /* 0x00018600ff067b82 */ /* 0x000e240000000a00 */
[----:B0-----:R-:W2:Y:S02]  /*0900*/  LDG.E.64 R6, desc[UR12][R6.64] ;  /* 0x0000000c06067981 */ /* 0x001ea4000c1e1b00 */
[----:B--2---:R-:W-:-:S04]  /*0910*/  ISETP.NE.U32.AND P0, PT, R6, RZ, PT ;  /* 0x000000ff0600720c */ /* 0x004fc80003f05070 */
[----:B------:R-:W-:-:S13]  /*0920*/  ISETP.NE.AND.EX P0, PT, R7, RZ, PT, P0 ;  /* 0x000000ff0700720c */ /* 0x000fda0003f05300 */
[----:B------:R-:W-:Y:S05]  /*0930*/  @!P0 BRA `(.L_x_6) ;  /* 0x0000000000088947 */ /* 0x000fea0003800000 */
[----:B------:R0:W5:Y:S01]  /*0940*/  LD.E R0, desc[UR12][R6.64] ;  /* 0x0000000c06007980 */ /* 0x000162000c101900 */
[----:B------:R-:W-:Y:S05]  /*0950*/  BRA `(.L_x_7) ;  /* 0x0000000000207947 */ /* 0x000fea0003800000 */
.L_x_6:
[----:B------:R-:W-:Y:S02]  /*0960*/  ULDC.64 UR4, c[0x0][0x608] ;  /* 0x0001820000047ab9 */ /* 0x000fe40000000a00 */
[----:B------:R-:W-:-:S04]  /*0970*/  ISETP.NE.U32.AND P0, PT, RZ, UR4, PT ;  /* 0x00000004ff007c0c */ /* 0x000fc8000bf05070 */
[----:B------:R-:W-:-:S13]  /*0980*/  ISETP.NE.AND.EX P0, PT, RZ, UR5, PT, P0 ;  /* 0x00000005ff007c0c */ /* 0x000fda000bf05300 */
[----:B------:R-:W-:Y:S05]  /*0990*/  @!P0 BRA `(.L_x_8) ;  /* 0x00000000000c8947 */ /* 0x000fea0003800000 */
[----:B------:R-:W0:Y:S02]  /*09a0*/  LDC.64 R6, c[0x0][0x608] ;  /* 0x00018200ff067b82 */ /* 0x000e240000000a00 */
[----:B0-----:R1:W5:Y:S01]  /*09b0*/  LDG.E R0, desc[UR12][R6.64] ;  /* 0x0000000c06007981 */ /* 0x001362000c1e1900 */
[----:B------:R-:W-:Y:S05]  /*09c0*/  BRA `(.L_x_7) ;  /* 0x0000000000047947 */ /* 0x000fea0003800000 */
.L_x_8:
[----:B------:R-:W2:Y:S02]  /*09d0*/  LDC R0, c[0x0][0x600] ;  /* 0x00018000ff007b82 */ /* 0x000ea40000000800 */
.L_x_7:
[----:B------:R-:W-:Y:S02]  /*09e0*/  ULDC.64 UR4, c[0x0][0x620] ;  /* 0x0001880000047ab9 */ /* 0x000fe40000000a00 */
[----:B------:R-:W-:-:S04]  /*09f0*/  ISETP.NE.U32.AND P0, PT, RZ, UR4, PT ;  /* 0x00000004ff007c0c */ /* 0x000fc8000bf05070 */
[----:B------:R-:W-:-:S13]  /*0a00*/  ISETP.NE.AND.EX P0, PT, RZ, UR5, PT, P0 ;  /* 0x00000005ff007c0c */ /* 0x000fda000bf05300 */
[----:B------:R-:W-:Y:S05]  /*0a10*/  @!P0 BRA `(.L_x_9) ;  /* 0x00000000001c8947 */ /* 0x000fea0003800000 */
[----:B01----:R-:W0:Y:S02]  /*0a20*/  LDC.64 R6, c[0x0][0x620] ;  /* 0x00018800ff067b82 */ /* 0x003e240000000a00 */
[----:B0-----:R-:W3:Y:S02]  /*0a30*/  LDG.E.64 R6, desc[UR12][R6.64] ;  /* 0x0000000c06067981 */ /* 0x001ee4000c1e1b00 */
[----:B---3--:R-:W-:-:S04]  /*0a40*/  ISETP.NE.U32.AND P0, PT, R6, RZ, PT ;  /* 0x000000ff0600720c */ /* 0x008fc80003f05070 */
[----:B------:R-:W-:-:S13]  /*0a50*/  ISETP.NE.AND.EX P0, PT, R7, RZ, PT, P0 ;  /* 0x000000ff0700720c */ /* 0x000fda0003f05300 */
[----:B------:R-:W-:Y:S05]  /*0a60*/  @!P0 BRA `(.L_x_9) ;  /* 0x0000000000088947 */ /* 0x000fea0003800000 */
[----:B------:R0:W5:Y:S01]  /*0a70*/  LD.E R2, desc[UR12][R6.64] ;  /* 0x0000000c06027980 */ /* 0x000162000c101900 */
[----:B------:R-:W-:Y:S05]  /*0a80*/  BRA `(.L_x_10) ;  /* 0x0000000000207947 */ /* 0x000fea0003800000 */
.L_x_9:
[----:B------:R-:W-:Y:S02]  /*0a90*/  ULDC.64 UR4, c[0x0][0x610] ;  /* 0x0001840000047ab9 */ /* 0x000fe40000000a00 */
[----:B------:R-:W-:-:S04]  /*0aa0*/  ISETP.NE.U32.AND P0, PT, RZ, UR4, PT ;  /* 0x00000004ff007c0c */ /* 0x000fc8000bf05070 */
[----:B------:R-:W-:-:S13]  /*0ab0*/  ISETP.NE.AND.EX P0, PT, RZ, UR5, PT, P0 ;  /* 0x00000005ff007c0c */ /* 0x000fda000bf05300 */
[----:B------:R-:W-:Y:S05]  /*0ac0*/  @!P0 BRA `(.L_x_11) ;  /* 0x00000000000c8947 */ /* 0x000fea0003800000 */
[----:B01----:R-:W0:Y:S02]  /*0ad0*/  LDC.64 R6, c[0x0][0x610] ;  /* 0x00018400ff067b82 */ /* 0x003e240000000a00 */
[----:B0-----:R1:W5:Y:S01]  /*0ae0*/  LDG.E R2, desc[UR12][R6.64] ;  /* 0x0000000c06027981 */ /* 0x001362000c1e1900 */
[----:B------:R-:W-:Y:S05]  /*0af0*/  BRA `(.L_x_10) ;  /* 0x0000000000047947 */ /* 0x000fea0003800000 */
.L_x_11:
[----:B------:R-:W3:Y:S02]  /*0b00*/  LDC R2, c[0x0][0x604] ;  /* 0x00018100ff027b82 */ /* 0x000ee40000000800 */
.L_x_10:
[----:B01----:R-:W0:Y:S01]  /*0b10*/  LDC R6, c[0x0][0x3e8] ;  /* 0x0000fa00ff067b82 */ /* 0x003e220000000800 */
[----:B------:R-:W-:Y:S01]  /*0b20*/  ULDC UR4, c[0x0][0x3dc] ;  /* 0x0000f70000047ab9 */ /* 0x000fe20000000800 */
[----:B------:R-:W-:Y:S01]  /*0b30*/  ULDC.64 UR6, c[0x0][0x3e0] ;  /* 0x0000f80000067ab9 */ /* 0x000fe20000000a00 */
[----:B------:R-:W-:Y:S02]  /*0b40*/  UIADD3 UR4, UR4, 0x1f, URZ ;  /* 0x0000001f04047890 */ /* 0x000fe4000fffe03f */
[----:B------:R-:W-:Y:S02]  /*0b50*/  UIMAD UR6, UR7, UR6, URZ ;  /* 0x00000006070672a4 */ /* 0x000fe4000f8e023f */
[----:B------:R-:W-:-:S04]  /*0b60*/  USHF.R.S32.HI UR5, URZ, 0x1f, UR4 ;  /* 0x0000001f3f057899 */ /* 0x000fc80008011404 */
[----:B------:R-:W-:-:S04]  /*0b70*/  ULEA.HI UR5, UR5, UR4, URZ, 0x5 ;  /* 0x0000000405057291 */ /* 0x000fc8000f8f283f */
[----:B------:R-:W-:Y:S01]  /*0b80*/  USHF.R.S32.HI UR15, URZ, 0x5, UR5 ;  /* 0x000000053f0f7899 */ /* 0x000fe20008011405 */
[----:B0-----:R-:W-:-:S05]  /*0b90*/  IMAD R6, R6, UR6, RZ ;  /* 0x0000000606067c24 */ /* 0x001fca000f8e02ff */
[----:B------:R-:W-:Y:S01]  /*0ba0*/  IMAD R6, R6, UR15, RZ ;  /* 0x0000000f06067c24 */ /* 0x000fe2000f8e02ff */
[----:B------:R-:W-:Y:S06]  /*0bb0*/  @!P1 BRA `(.L_x_12) ;  /* 0x00000000000c9947 */ /* 0x000fec0003800000 */
[----:B------:R-:W-:Y:S01]  /*0bc0*/  UCGABAR_WAIT ;  /* 0x0000000000007dc7 */ /* 0x000fe20008000000 */
[----:B------:R-:W-:Y:S01]  /*0bd0*/  CCTL.IVALL ;  /* 0x00000000ff00798f */ /* 0x000fe20002000000 */
[----:B------:R-:W-:Y:S05]  /*0be0*/  BRA `(.L_x_13) ;  /* 0x0000000000047947 */ /* 0x000fea0003800000 */
.L_x_12:
[----:B------:R-:W-:Y:S06]  /*0bf0*/  BAR.SYNC.DEFER_BLOCKING 0x0 ;  /* 0x0000000000007b1d */ /* 0x000fec0000010000 */
.L_x_13:
[----:B------:R-:W-:-:S13]  /*0c00*/  ISETP.NE.AND P0, PT, R9, RZ, PT ;  /* 0x000000ff0900720c */ /* 0x000fda0003f05270 */
[----:B------:R-:W-:Y:S05]  /*0c10*/  @!P0 BRA `(.L_x_14) ;  /* 0x0000005000b88947 */ /* 0x000fea0003800000 */
[----:B------:R-:W-:-:S13]  /*0c20*/  ISETP.NE.AND P0, PT, R9, 0x1, PT ;  /* 0x000000010900780c */ /* 0x000fda0003f05270 */
[----:B------:R-:W-:Y:S05]  /*0c30*/  @P0 EXIT ;  /* 0x000000000000094d */ /* 0x000fea0003800000 */
[----:B------:R-:W-:Y:S01]  /*0c40*/  ISETP.GE.AND P0, PT, R6, 0x1, PT ;  /* 0x000000010600780c */ /* 0x000fe20003f06270 */
[----:B------:R-:W-:Y:S01]  /*0c50*/  UMOV UR4, URZ ;  /* 0x0000003f00047c82 */ /* 0x000fe20008000000 */
[----:B------:R-:W-:Y:S02]  /*0c60*/  CS2R R86, SRZ ;  /* 0x0000000000567805 */ /* 0x000fe4000001ff00 */
[----:B------:R-:W-:Y:S02]  /*0c70*/  CS2R R24, SRZ ;  /* 0x0000000000187805 */ /* 0x000fe4000001ff00 */
[----:B------:R-:W-:Y:S02]  /*0c80*/  CS2R R26, SRZ ;  /* 0x00000000001a7805 */ /* 0x000fe4000001ff00 */
[----:B------:R-:W-:Y:S02]  /*0c90*/  CS2R R28, SRZ ;  /* 0x00000000001c7805 */ /* 0x000fe4000001ff00 */
[----:B------:R-:W-:-:S02]  /*0ca0*/  CS2R R30, SRZ ;  /* 0x00000000001e7805 */ /* 0x000fc4000001ff00 */
[----:B------:R-:W-:Y:S02]  /*0cb0*/  CS2R R32, SRZ ;  /* 0x0000000000207805 */ /* 0x000fe4000001ff00 */
        /* <DEDUP_REMOVED lines=25> */
[----:B------:R-:W-:Y:S01]  /*0e50*/  CS2R R84, SRZ ;  /* 0x0000000000547805 */ /* 0x000fe2000001ff00 */
[----:B------:R-:W-:Y:S06]  /*0e60*/  @!P0 BRA `(.L_x_15) ;  /* 0x0000000000788947 */ /* 0x000fec0003800000 */
[----:B------:R-:W-:-:S04]  /*0e70*/  LOP3.LUT R7, R4, 0x1, RZ, 0xfc, !PT ;  /* 0x0000000104077812 */ /* 0x000fc800078efcff */
[----:B------:R-:W-:-:S13]  /*0e80*/  ISETP.NE.AND P0, PT, R7, 0x3, PT ;  /* 0x000000030700780c */ /* 0x000fda0003f05270 */
[----:B------:R-:W-:Y:S05]  /*0e90*/  @!P0 BRA `(.L_x_16) ;  /* 0x0000000000048947 */ /* 0x000fea0003800000 */
[----:B------:R-:W-:Y:S01]  /*0ea0*/  BPT.TRAP 0x1 ;  /* 0x000000040000795c */ /* 0x000fe20000300000 */
.L_x_16:
[----:B------:R-:W0:Y:S01]  /*0eb0*/  S2UR UR5, SR_CgaCtaId ;  /* 0x00000000000579c3 */ /* 0x000e220000008800 */
[----:B------:R-:W-:Y:S01]  /*0ec0*/  SHF.L.U32 R7, RZ, 0x1f, RZ ;  /* 0x0000001fff077819 */ /* 0x000fe200000006ff */
[----:B------:R-:W-:Y:S02]  /*0ed0*/  UMOV UR4, 0x400 ;  /* 0x0000040000047882 */ /* 0x000fe40000000000 */
[----:B0-----:R-:W-:-:S12]  /*0ee0*/  ULEA UR4, UR5, UR4, 0x18 ;  /* 0x0000000405047291 */ /* 0x001fd8000f8ec03f */
.L_x_17:
[----:B0-----:R-:W-:-:S04]  /*0ef0*/  IMAD.U32 R8, RZ, RZ, UR4 ;  /* 0x00000004ff087e24 */ /* 0x001fc8000f8e00ff */
[----:B------:R0:W1:Y:S03]  /*0f00*/  SYNCS.PHASECHK.TRANS64.TRYWAIT P0, [R8+URZ+0x36000], R7 ;  /* 0x03600007080075a7 */ /* 0x000066000800017f */
[----:B-1----:R-:W-:Y:S05]  /*0f10*/  @!P0 NANOSLEEP.SYNCS 0x989680 ;  /* 0x009896800000895d */ /* 0x002fea0003900000 */
[----:B------:R-:W1:Y:S02]  /*0f20*/  @!P0 SYNCS.PHASECHK.TRANS64 P0, [R8+URZ+0x36000], R7 ;  /* 0x03600007080085a7 */ /* 0x000e64000800007f */
[----:B-1----:R-:W-:Y:S05]  /*0f30*/  @!P0 BRA `(.L_x_17) ;  /* 0xfffffffc00ec8947 */ /* 0x002fea000383ffff */
[----:B------:R-:W-:Y:S01]  /*0f40*/  UIADD3 UR5, UR4, 0x12000, URZ ;  /* 0x0001200004057890 */ /* 0x000fe2000fffe03f */
[----:B------:R-:W-:Y:S01]  /*0f50*/  WARPGROUP.ARRIVE ;  /* 0x00000000000079c5 */ /* 0x000fe20000000000 */
[----:B------:R-:W-:Y:S02]  /*0f60*/  USHF.R.U32.HI UR4, URZ, 0x4, UR4 ;  /* 0x000000043f047899 */ /* 0x000fe40008011604 */
[----:B------:R-:W-:Y:S02]  /*0f70*/  USHF.R.U32.HI UR5, URZ, 0x4, UR5 ;  /* 0x000000043f057899 */ /* 0x000fe40008011605 */
[----:B------:R-:W-:Y:S02]  /*0f80*/  ULOP3.LUT UR4, UR4, 0x3fff, URZ, 0xc0, !UPT ;  /* 0x00003fff04047892 */ /* 0x000fe4000f8ec03f */
[----:B------:R-:W-:Y:S02]  /*0f90*/  ULOP3.LUT UR5, UR5, 0x3fff, URZ, 0xc0, !UPT ;  /* 0x00003fff05057892 */ /* 0x000fe4000f8ec03f */
[----:B------:R-:W-:-:S02]  /*0fa0*/  ULOP3.LUT UR4, UR4, 0x10000, URZ, 0xfc, !UPT ;  /* 0x0001000004047892 */ /* 0x000fc4000f8efc3f */
[----:B------:R-:W-:Y:S01]  /*0fb0*/  ULOP3.LUT UR6, UR5, 0x10000, URZ, 0xfc, !UPT ;  /* 0x0001000005067892 */ /* 0x000fe2000f8efc3f */
[----:B------:R-:W-:Y:S02]  /*0fc0*/  UMOV UR7, 0x80000020 ;  /* 0x8000002000077882 */ /* 0x000fe40000000000 */
[----:B------:R-:W-:-:S06]  /*0fd0*/  UMOV UR5, 0x80000020 ;  /* 0x8000002000057882 */ /* 0x000fcc0000000000 */
[----:B------:R-:W-:Y:S01]  /*0fe0*/  HGMMA.64x128x16.F32.BF16 R24, gdesc[UR4], RZ, !UPT ;  /* 0x01e00000041879f0 */ /* 0x000fe2000c7018ff */
[----:B------:R-:W-:Y:S02]  /*0ff0*/  UIADD3 UR4, UR4, 0x2, URZ ;  /* 0x0000000204047890 */ /* 0x000fe4000fffe03f */
[----:B------:R-:W-:Y:S01]  /*1000*/  UIADD3 UR6, UR6, 0x2, URZ ;  /* 0x0000000206067890 */ /* 0x000fe2000fffe03f */
[----:B------:R-:W-:Y:S01]  /*1010*/  UMOV UR5, 0x80000020 ;  /* 0x8000002000057882 */ /* 0x000fe20000000000 */
[----:B------:R-:W-:-:S07]  /*1020*/  UMOV UR7, 0x80000020 ;  /* 0x8000002000077882 */ /* 0x000fce0000000000 */
[----:B------:R-:W-:Y:S01]  /*1030*/  HGMMA.64x128x16.F32.BF16 R24, gdesc[UR4], R24, gsb0 ;  /* 0x01e00000041879f0 */ /* 0x000fe20008001818 */
[----:B------:R-:W-:-:S05]  /*1040*/  UMOV UR4, 0x1 ;  /* 0x0000000100047882 */ /* 0x000fca0000000000 */
.L_x_15:
[----:B0-----:R-:W-:-:S05]  /*1050*/  VIMNMX R7, R6, 0x1, PT ;  /* 0x0000000106077848 */ /* 0x001fca0003fe0100 */
[----:B------:R-:W-:-:S05]  /*1060*/  IMAD.IADD R7, R6, 0x1, -R7 ;  /* 0x0000000106077824 */ /* 0x000fca00078e0a07 */
[----:B------:R-:W-:-:S13]  /*1070*/  ISETP.GE.AND P0, PT, R7, 0x1, PT ;  /* 0x000000010700780c */ /* 0x000fda0003f06270 */
[----:B------:R-:W-:Y:S05]  /*1080*/  @!P0 BRA `(.L_x_18) ;  /* 0x0000000000ec8947 */ /* 0x000fea0003800000 */
[----:B------:R-:W0:Y:S01]  /*1090*/  S2UR UR6, SR_CgaCtaId ;  /* 0x00000000000679c3 */ /* 0x000e220000008800 */
[----:B------:R-:W-:Y:S01]  /*10a0*/  UMOV UR5, 0x400 ;  /* 0x0000040000057882 */ /* 0x000fe20000000000 */
[----:B------:R-:W-:Y:S01]  /*10b0*/  LOP3.LUT R13, R4, 0x1, RZ, 0xfc, !PT ;  /* 0x00000001040d7812 */ /* 0x000fe200078efcff */
[----:B------:R-:W-:Y:S01]  /*10c0*/  IMAD.MOV.U32 R12, RZ, RZ, RZ ;  /* 0x000000ffff0c7224 */ /* 0x000fe200078e00ff */
[----:B------:R-:W-:Y:S01]  /*10d0*/  UISETP.NE.U32.AND UP0, UPT, UR4, URZ, UPT ;  /* 0x0000003f0400728c */ /* 0x000fe2000bf05070 */
[----:B------:R-:W-:Y:S02]  /*10e0*/  IMAD.MOV.U32 R8, RZ, RZ, R7 ;  /* 0x000000ffff087224 */ /* 0x000fe400078e0007 */
[----:B------:R-:W-:Y:S01]  /*10f0*/  IMAD.MOV.U32 R9, RZ, RZ, RZ ;  /* 0x000000ffff097224 */ /* 0x000fe200078e00ff */
[----:B0-----:R-:W-:-:S04]  /*1100*/  ULEA UR5, UR6, UR5, 0x18 ;  /* 0x0000000506057291 */ /* 0x001fc8000f8ec03f */
[----:B------:R-:W-:Y:S02]  /*1110*/  UIADD3 UR7, UR5, 0x12000, URZ ;  /* 0x0001200005077890 */ /* 0x000fe4000fffe03f */
[----:B------:R-:W-:Y:S02]  /*1120*/  USHF.R.U32.HI UR6, URZ, 0x4, UR5 ;  /* 0x000000043f067899 */ /* 0x000fe40008011605 */
[----:B------:R-:W-:Y:S02]  /*1130*/  USHF.R.U32.HI UR7, URZ, 0x4, UR7 ;  /* 0x000000043f077899 */ /* 0x000fe40008011607 */
[----:B------:R-:W-:Y:S02]  /*1140*/  ULOP3.LUT UR6, UR6, 0x3fff, URZ, 0xc0, !UPT ;  /* 0x00003fff06067892 */ /* 0x000fe4000f8ec03f */
[----:B------:R-:W-:Y:S02]  /*1150*/  ULOP3.LUT UR7, UR7, 0x3fff, URZ, 0xc0, !UPT ;  /* 0x00003fff07077892 */ /* 0x000fe4000f8ec03f */
[----:B------:R-:W-:-:S02]  /*1160*/  ULOP3.LUT UR6, UR6, 0x10000, URZ, 0xfc, !UPT ;  /* 0x0001000006067892 */ /* 0x000fc4000f8efc3f */
[----:B------:R-:W-:-:S12]  /*1170*/  ULOP3.LUT UR7, UR7, 0x10000, URZ, 0xfc, !UPT ;  /* 0x0001000007077892 */ /* 0x000fd8000f8efc3f */
.L_x_23:
[----:B------:R-:W-:-:S13]  /*1180*/  ISETP.NE.AND P1, PT, R13, 0x3, PT ;  /* 0x000000030d00780c */ /* 0x000fda0003f25270 */
[----:B------:R-:W-:Y:S05]  /*1190*/  @!P1 BRA `(.L_x_19) ;  /* 0x0000000000049947 */ /* 0x000fea0003800000 */
[----:B------:R-:W-:Y:S01]  /*11a0*/  BPT.TRAP 0x1 ;  /* 0x000000040000795c */ /* 0x000fe20000300000 */
.L_x_19:
[----:B------:R-:W-:Y:S01]  /*11b0*/  SHF.L.U32 R10, R12, 0x1f, RZ ;  /* 0x0000001f0c0a7819 */ /* 0x000fe200000006ff */
[----:B------:R-:W-:-:S12]  /*11c0*/  ULEA UR8, UR4, UR5, 0x3 ;  /* 0x0000000504087291 */ /* 0x000fd8000f8e183f */
.L_x_20:
[----:B0-----:R-:W-:-:S04]  /*11d0*/  IMAD.U32 R11, RZ, RZ, UR8 ;  /* 0x00000008ff0b7e24 */ /* 0x001fc8000f8e00ff */
[----:B------:R0:W1:Y:S03]  /*11e0*/  SYNCS.PHASECHK.TRANS64.TRYWAIT P0, [R11+URZ+0x36000], R10 ;  /* 0x0360000a0b0075a7 */ /* 0x000066000800017f */
[----:B-1----:R-:W-:Y:S05]  /*11f0*/  @!P0 NANOSLEEP.SYNCS 0x989680 ;  /* 0x009896800000895d */ /* 0x002fea0003900000 */
[----:B------:R-:W1:Y:S02]  /*1200*/  @!P0 SYNCS.PHASECHK.TRANS64 P0, [R11+URZ+0x36000], R10 ;  /* 0x0360000a0b0085a7 */ /* 0x000e64000800007f */
[----:B-1----:R-:W-:Y:S05]  /*1210*/  @!P0 BRA `(.L_x_20) ;  /* 0xfffffffc00ec8947 */ /* 0x002fea000383ffff */
[----:B------:R-:W-:Y:S01]  /*1220*/  ULEA UR8, UR4, UR6, 0x8 ;  /* 0x0000000604087291 */ /* 0x000fe2000f8e403f */
[----:B------:R-:W-:Y:S01]  /*1230*/  WARPGROUP.ARRIVE ;  /* 0x00000000000079c5 */ /* 0x000fe20000000000 */
[----:B------:R-:W-:Y:S01]  /*1240*/  ULEA UR10, UR4, UR7, 0x9 ;  /* 0x00000007040a7291 */ /* 0x000fe2000f8e483f */
[----:B------:R-:W-:Y:S01]  /*1250*/  UMOV UR9, 0x80000020 ;  /* 0x8000002000097882 */ /* 0x000fe20000000000 */
[----:B------:R-:W-:-:S07]  /*1260*/  UMOV UR11, 0x80000020 ;  /* 0x80000020000b7882 */ /* 0x000fce0000000000 */
[----:B------:R-:W-:Y:S01]  /*1270*/  HGMMA.64x128x16.F32.BF16 R24, gdesc[UR8], R24, UP0 ;  /* 0x01e00000081879f0 */ /* 0x000fe2000bf01818 */
[----:B------:R-:W-:Y:S02]  /*1280*/  UIADD3 UR8, UR8, 0x2, URZ ;  /* 0x0000000208087890 */ /* 0x000fe4000fffe03f */
[----:B------:R-:W-:Y:S01]  /*1290*/  UIADD3 UR10, UR10, 0x2, URZ ;  /* 0x000000020a0a7890 */ /* 0x000fe2000fffe03f */
[----:B------:R-:W-:Y:S01]  /*12a0*/  UMOV UR9, 0x80000020 ;  /* 0x8000002000097882 */ /* 0x000fe20000000000 */
[----:B------:R-:W-:-:S07]  /*12b0*/  UMOV UR11, 0x80000020 ;  /* 0x80000020000b7882 */ /* 0x000fce0000000000 */
[----:B------:R-:W-:Y:S03]  /*12c0*/  HGMMA.64x128x16.F32.BF16 R24, gdesc[UR8], R24, gsb0 ;  /* 0x01e00000081879f0 */ /* 0x000fe60008001818 */
[----:B------:R-:W-:Y:S02]  /*12d0*/  WARPGROUP.DEPBAR.LE gsb0, 0x1 ;  /* 0x00008000000079c5 */ /* 0x000fe40000010100 */
[----:B------:R-:W-:Y:S05]  /*12e0*/  @!P1 BRA `(.L_x_21) ;  /* 0x0000000000049947 */ /* 0x000fea0003800000 */
[----:B------:R-:W-:Y:S01]  /*12f0*/  BPT.TRAP 0x1 ;  /* 0x000000040000795c */ /* 0x000fe20000300000 */
.L_x_21:
[----:B------:R-:W-:-:S13]  /*1300*/  ISETP.NE.AND P0, PT, R5, RZ, PT ;  /* 0x000000ff0500720c */ /* 0x000fda0003f05270 */
[----:B0-----:R-:W-:-:S05]  /*1310*/  @P0 LEA R10, R9, UR5, 0x3 ;  /* 0x00000005090a0c11 */ /* 0x001fca000f8e18ff */
[----:B------:R-:W-:-:S05]  /*1320*/  @P0 VIADD R10, R10, 0x36090 ;  /* 0x000360900a0a0836 */ /* 0x000fca0000000000 */
[----:B------:R-:W-:-:S04]  /*1330*/  @P0 PRMT R10, R3, 0x654, R10 ;  /* 0x00000654030a0816 */ /* 0x000fc8000000000a */
[----:B------:R0:W-:Y:S01]  /*1340*/  @P0 SYNCS.ARRIVE.TRANS64.RED.A1T0 RZ, [R10+URZ], RZ ;  /* 0x000000ff0aff09a7 */ /* 0x0001e2000810043f */
[----:B------:R-:W-:-:S13]  /*1350*/  ISETP.GT.U32.AND P0, PT, R4, 0x1, PT ;  /* 0x000000010400780c */ /* 0x000fda0003f04070 */
[----:B0-----:R-:W-:Y:S05]  /*1360*/  @P0 BRA `(.L_x_22) ;  /* 0x0000000000040947 */ /* 0x001fea0003800000 */
[----:B------:R-:W-:Y:S01]  /*1370*/  BPT.TRAP 0x1 ;  /* 0x000000040000795c */ /* 0x000fe20000300000 */
.L_x_22:
[----:B------:R-:W-:Y:S01]  /*1380*/  UIADD3 UR4, UR4, 0x1, URZ ;  /* 0x0000000104047890 */ /* 0x000fe2000fffe03f */
[C---:B------:R-:W-:Y:S01]  /*1390*/  ISETP.GT.AND P1, PT, R8.reuse, 0x1, PT ;  /* 0x000000010800780c */ /* 0x040fe20003f24270 */
[----:B------:R-:W-:Y:S02]  /*13a0*/  VIADD R9, R9, 0x1 ;  /* 0x0000000109097836 */ /* 0x000fe40000000000 */
[----:B------:R-:W-:Y:S01]  /*13b0*/  UISETP.NE.AND UP0, UPT, UR4, 0x12, UPT ;  /* 0x000000120400788c */ /* 0x000fe2000bf05270 */
[----:B------:R-:W-:Y:S02]  /*13c0*/  VIADD R8, R8, 0xffffffff ;  /* 0xffffffff08087836 */ /* 0x000fe40000000000 */
[C---:B------:R-:W-:Y:S01]  /*13d0*/  ISETP.NE.AND P0, PT, R9.reuse, 0x12, PT ;  /* 0x000000120900780c */ /* 0x040fe20003f05270 */
[----:B------:R-:W-:Y:S02]  /*13e0*/  USEL UR8, URZ, 0x1, UP0 ;  /* 0x000000013f087887 */ /* 0x000fe40008000000 */
[----:B------:R-:W-:Y:S01]  /*13f0*/  USEL UR4, UR4, URZ, UP0 ;  /* 0x0000003f04047287 */ /* 0x000fe20008000000 */
[----:B------:R-:W-:Y:S01]  /*1400*/  SEL R9, R9, RZ, P0 ;  /* 0x000000ff09097207 */ /* 0x000fe20000000000 */
[----:B------:R-:W-:-:S02]  /*1410*/  UPLOP3.LUT UP0, UPT, UPT, UPT, UPT, 0x80, 0x0 ;  /* 0x000000000000789c */ /* 0x000fc40003f0f070 */
[----:B------:R-:W-:Y:S01]  /*1420*/  LOP3.LUT R12, R12, UR8, RZ, 0x3c, !PT ;  /* 0x000000080c0c7c12 */ /* 0x000fe2000f8e3cff */
[----:B------:R-:W-:Y:S08]  /*1430*/  @P1 BRA `(.L_x_23) ;  /* 0xfffffffc00501947 */ /* 0x000ff0000383ffff */
.L_x_18:
[----:B------:R-:W-:Y:S01]  /*1440*/  ISETP.GE.AND P0, PT, R6, 0x1, PT ;  /* 0x000000010600780c */ /* 0x000fe20003f06270 */
[----:B------:R-:W-:-:S12]  /*1450*/  WARPGROUP.DEPBAR.LE gsb0, 0x0 ;  /* 0x00008000000079c5 */ /* 0x000fd80000010000 */
[----:B------:R-:W-:Y:S05]  /*1460*/  @!P0 BRA `(.L_x_24) ;  /* 0x0000000000548947 */ /* 0x000fea0003800000 */
[----:B------:R-:W-:-:S04]  /*1470*/  LOP3.LUT R6, R4, 0x1, RZ, 0xfc, !PT ;  /* 0x0000000104067812 */ /* 0x000fc800078efcff */
[----:B------:R-:W-:-:S13]  /*1480*/  ISETP.NE.AND P0, PT, R6, 0x3, PT ;  /* 0x000000030600780c */ /* 0x000fda0003f05270 */
[----:B------:R-:W-:Y:S05]  /*1490*/  @!P0 BRA `(.L_x_25) ;  /* 0x0000000000048947 */ /* 0x000fea0003800000 */
[----:B------:R-:W-:Y:S01]  /*14a0*/  BPT.TRAP 0x1 ;  /* 0x000000040000795c */ /* 0x000fe20000300000 */
.L_x_25:
[----:B------:R-:W-:Y:S01]  /*14b0*/  ISETP.NE.AND P0, PT, R5, RZ, PT ;  /* 0x000000ff0500720c */ /* 0x000fe20003f05270 */
[----:B------:R-:W-:Y:S01]  /*14c0*/  BSSY B0, `(.L_x_26) ;  /* 0x000000d000007945 */ /* 0x000fe20003800000 */
[----:B------:R-:W-:-:S11]  /*14d0*/  ISETP.GT.U32.AND P1, PT, R4, 0x1, PT ;  /* 0x000000010400780c */ /* 0x000fd60003f24070 */
[----:B------:R-:W-:Y:S05]  /*14e0*/  @!P0 BRA `(.L_x_27) ;  /* 0x0000000000288947 */ /* 0x000fea0003800000 */
[----:B------:R-:W0:Y:S01]  /*14f0*/  S2R R6, SR_CgaCtaId ;  /* 0x0000000000067919 */ /* 0x000e220000008800 */
[----:B------:R-:W-:-:S05]  /*1500*/  IMAD.WIDE.U32 R4, R7, 0x38e38e39, RZ ;  /* 0x38e38e3907047825 */ /* 0x000fca00078e00ff */
[----:B------:R-:W-:Y:S02]  /*1510*/  SHF.R.U32.HI R4, RZ, 0x2, R5 ;  /* 0x00000002ff047819 */ /* 0x000fe40000011605 */
[----:B------:R-:W-:-:S03]  /*1520*/  MOV R5, 0x400 ;  /* 0x0000040000057802 */ /* 0x000fc60000000f00 */
[----:B------:R-:W-:Y:S01]  /*1530*/  IMAD R7, R4, -0x12, R7 ;  /* 0xffffffee04077824 */ /* 0x000fe200078e0207 */
[----:B0-----:R-:W-:-:S05]  /*1540*/  LEA R6, R6, R5, 0x18 ;  /* 0x0000000506067211 */ /* 0x001fca00078ec0ff */
[----:B------:R-:W-:-:S04]  /*1550*/  IMAD R7, R7, 0x8, R6 ;  /* 0x0000000807077824 */ /* 0x000fc800078e0206 */
[----:B------:R-:W-:-:S05]  /*1560*/  VIADD R4, R7, 0x36090 ;  /* 0x0003609007047836 */ /* 0x000fca0000000000 */
[----:B------:R-:W-:-:S04]  /*1570*/  PRMT R4, R3, 0x654, R4 ;  /* 0x0000065403047816 */ /* 0x000fc80000000004 */
[----:B------:R0:W-:Y:S03]  /*1580*/  SYNCS.ARRIVE.TRANS64.RED.A1T0 RZ, [R4+URZ], RZ ;  /* 0x000000ff04ff79a7 */ /* 0x0001e6000810043f */
.L_x_27:
[----:B------:R-:W-:Y:S05]  /*1590*/  BSYNC B0 ;  /* 0x0000000000007941 */ /* 0x000fea0003800000 */
.L_x_26:
[----:B------:R-:W-:Y:S05]  /*15a0*/  @P1 BRA `(.L_x_24) ;  /* 0x0000000000041947 */ /* 0x000fea0003800000 */
[----:B------:R-:W-:Y:S01]  /*15b0*/  BPT.TRAP 0x1 ;  /* 0x000000040000795c */ /* 0x000fe20000300000 */
.L_x_24:
[----:B------:R-:W0:Y:S01]  /*15c0*/  S2R R3, SR_TID.X ;  /* 0x0000000000037919 */ /* 0x000e220000002100 */
[----:B------:R-:W-:Y:S01]  /*15d0*/  ULDC.64 UR4, c[0x0][0x280] ;  /* 0x0000a00000047ab9 */ /* 0x000fe20000000a00 */
[----:B------:R-:W1:Y:S01]  /*15e0*/  S2R R5, SR_CTAID.Y ;  /* 0x0000000000057919 */ /* 0x000e620000002600 */
[----:B------:R-:W4:Y:S01]  /*15f0*/  S2R R15, SR_CTAID.X ;  /* 0x00000000000f7919 */ /* 0x000f220000002500 */
[----:B0-----:R-:W-:-:S04]  /*1600*/  SHF.R.S32.HI R4, RZ, 0x1f, R3 ;  /* 0x0000001fff047819 */ /* 0x001fc80000011403 */
[----:B------:R-:W-:-:S04]  /*1610*/  LEA.HI R4, R4, R3, RZ, 0x7 ;  /* 0x0000000304047211 */ /* 0x000fc800078f38ff */
[----:B------:R-:W-:Y:S01]  /*1620*/  LOP3.LUT R4, R4, 0xffffff80, RZ, 0xc0, !PT ;  /* 0xffffff8004047812 */ /* 0x000fe200078ec0ff */
[----:B----4-:R-:W-:-:S04]  /*1630*/  IMAD.SHL.U32 R6, R15, 0x40, RZ ;  /* 0x000000400f067824 */ /* 0x010fc800078e00ff */
[----:B------:R-:W-:Y:S02]  /*1640*/  IMAD.IADD R8, R3, 0x1, -R4 ;  /* 0x0000000103087824 */ /* 0x000fe400078e0a04 */
[----:B-1----:R-:W-:-:S03]  /*1650*/  IMAD.SHL.U32 R4, R5, 0x80, RZ ;  /* 0x0000008005047824 */ /* 0x002fc600078e00ff */
[----:B------:R-:W-:Y:S02]  /*1660*/  SHF.R.S32.HI R7, RZ, 0x1f, R8 ;  /* 0x0000001fff077819 */ /* 0x000fe40000011408 */
[----:B------:R-:W-:Y:S02]  /*1670*/  ISETP.GE.AND P0, PT, R4, UR5, PT ;  /* 0x0000000504007c0c */ /* 0x000fe4000bf06270 */
[----:B------:R-:W-:Y:S02]  /*1680*/  LEA.HI R3, R7, R8, RZ, 0x2 ;  /* 0x0000000807037211 */ /* 0x000fe400078f10ff */
[----:B------:R-:W-:Y:S02]  /*1690*/  ISETP.GE.OR P0, PT, R6, UR4, P0 ;  /* 0x0000000406007c0c */ /* 0x000fe40008706670 */
[--C-:B------:R-:W-:Y:S02]  /*16a0*/  SHF.R.S32.HI R10, RZ, 0x2, R3.reuse ;  /* 0x00000002ff0a7819 */ /* 0x100fe40000011403 */
[----:B------:R-:W-:-:S04]  /*16b0*/  SHF.R.S32.HI R5, RZ, 0x1f, R3 ;  /* 0x0000001fff057819 */ /* 0x000fc80000011403 */
[----:B------:R-:W-:-:S04]  /*16c0*/  LEA.HI R5, R5, R10, RZ, 0x3 ;  /* 0x0000000a05057211 */ /* 0x000fc800078f18ff */
[----:B------:R-:W-:Y:S01]  /*16d0*/  LOP3.LUT R5, R5, 0xfffffff8, RZ, 0xc0, !PT ;  /* 0xfffffff805057812 */ /* 0x000fe200078ec0ff */
[----:B------:R-:W-:Y:S06]  /*16e0*/  @P0 EXIT ;  /* 0x000000000000094d */ /* 0x000fec0003800000 */
[----:B------:R-:W0:Y:S01]  /*16f0*/  LDC.64 R16, c[0x0][0x658] ;  /* 0x00019600ff107b82 */ /* 0x000e220000000a00 */
[----:B------:R-:W-:Y:S01]  /*1700*/  IMAD.IADD R10, R10, 0x1, -R5 ;  /* 0x000000010a0a7824 */ /* 0x000fe200078e0a05 */
[----:B------:R-:W-:Y:S02]  /*1710*/  LOP3.LUT R3, R3, 0x7ffffffc, RZ, 0xc0, !PT ;  /* 0x7ffffffc03037812 */ /* 0x000fe400078ec0ff */
[----:B------:R-:W-:Y:S02]  /*1720*/  LEA.HI R5, R7, R8, RZ, 0x5 ;  /* 0x0000000807057211 */ /* 0x000fe400078f28ff */
[----:B------:R-:W-:Y:S01]  /*1730*/  SHF.R.S32.HI R11, RZ, 0x1f, R10 ;  /* 0x0000001fff0b7819 */ /* 0x000fe2000001140a */
[----:B------:R-:W-:Y:S01]  /*1740*/  IMAD.IADD R3, R8, 0x1, -R3 ;  /* 0x0000000108037824 */ /* 0x000fe200078e0a03 */
[----:B------:R-:W-:Y:S02]  /*1750*/  SHF.R.S32.HI R5, RZ, 0x5, R5 ;  /* 0x00000005ff057819 */ /* 0x000fe40000011405 */
[----:B---3-5:R-:W-:Y:S01]  /*1760*/  FSETP.NEU.AND P1, PT, R2, RZ, PT ;  /* 0x000000ff0200720b */ /* 0x028fe20003f2d000 */
[----:B------:R-:W-:-:S02]  /*1770*/  IMAD.SHL.U32 R3, R3, 0x2, RZ ;  /* 0x0000000203037824 */ /* 0x000fc400078e00ff */
[----:B------:R-:W-:-:S03]  /*1780*/  IMAD.WIDE R14, R15, 0x40, R10 ;  /* 0x000000400f0e7825 */ /* 0x000fc600078e020a */
[----:B------:R-:W-:Y:S01]  /*1790*/  SHF.R.S32.HI R9, RZ, 0x1f, R3 ;  /* 0x0000001fff097819 */ /* 0x000fe20000011403 */
[C---:B------:R-:W-:Y:S01]  /*17a0*/  IMAD R7, R5.reuse, -0x10, -R6 ;  /* 0xfffffff005077824 */ /* 0x040fe200078e0a06 */
[C---:B------:R-:W-:Y:S01]  /*17b0*/  IADD3 R8, P0, R4.reuse, R3, RZ ;  /* 0x0000000304087210 */ /* 0x040fe20007f1e0ff */
[----:B------:R-:W-:Y:S01]  /*17c0*/  IMAD.WIDE R14, R5, 0x10, R14 ;  /* 0x00000010050e7825 */ /* 0x000fe200078e020e */
[----:B------:R-:W-:Y:S02]  /*17d0*/  IADD3 R3, -R3, UR5, -R4 ;  /* 0x0000000503037c10 */ /* 0x000fe4000fffe904 */
[----:B------:R-:W-:Y:S01]  /*17e0*/  LEA.HI.X.SX32 R9, R4, R9, 0x1, P0 ;  /* 0x0000000904097211 */ /* 0x000fe200000f0eff */
[-C--:B0-----:R-:W-:Y:S01]  /*17f0*/  IMAD R4, R15, R16.reuse, RZ ;  /* 0x000000100f047224 */ /* 0x081fe200078e02ff */
[----:B------:R-:W-:Y:S02]  /*1800*/  IADD3 R10, R7, UR4, -R10 ;  /* 0x00000004070a7c10 */ /* 0x000fe4000fffe80a */
[----:B------:R-:W-:Y:S01]  /*1810*/  ISETP.GT.AND P0, PT, R3, RZ, PT ;  /* 0x000000ff0300720c */ /* 0x000fe20003f04270 */
[----:B------:R-:W-:Y:S01]  /*1820*/  IMAD.WIDE.U32 R12, R14, R16, R8 ;  /* 0x000000100e0c7225 */ /* 0x000fe200078e0008 */
[----:B------:R-:W-:-:S02]  /*1830*/  SHF.L.U64.HI R11, R16, 0x3, R17 ;  /* 0x00000003100b7819 */ /* 0x000fc40000010211 */
[----:B------:R-:W-:Y:S01]  /*1840*/  ISETP.GT.AND P2, PT, R10, RZ, P0 ;  /* 0x000000ff0a00720c */ /* 0x000fe20000744270 */
[----:B------:R-:W-:Y:S02]  /*1850*/  IMAD R7, R14, R17, R4 ;  /* 0x000000110e077224 */ /* 0x000fe400078e0204 */
[----:B------:R-:W-:Y:S02]  /*1860*/  IMAD.SHL.U32 R16, R16, 0x8, RZ ;  /* 0x0000000810107824 */ /* 0x000fe400078e00ff */
[----:B------:R-:W-:Y:S01]  /*1870*/  IMAD.IADD R7, R13, 0x1, R7 ;  /* 0x000000010d077824 */ /* 0x000fe200078e0207 */
[----:B------:R-:W-:Y:S07]  /*1880*/  @!P1 BRA `(.L_x_28) ;  /* 0x0000002c00f49947 */ /* 0x000fee0003800000 */
[----:B------:R-:W-:Y:S01]  /*1890*/  ULDC.64 UR6, c[0x0][0x630] ;  /* 0x00018c0000067ab9 */ /* 0x000fe20000000a00 */
[----:B------:R-:W-:Y:S01]  /*18a0*/  ULDC.64 UR8, c[0x0][0x628] ;  /* 0x00018a0000087ab9 */ /* 0x000fe20000000a00 */
[----:B------:R-:W-:Y:S01]  /*18b0*/  IMAD R13, R15, UR6, RZ ;  /* 0x000000060f0d7c24 */ /* 0x000fe2000f8e02ff */
[----:B------:R-:W-:Y:S01]  /*18c0*/  ULDC.64 UR4, c[0x0][0x650] ;  /* 0x0001940000047ab9 */ /* 0x000fe20000000a00 */
[----:B------:R-:W-:-:S04]  /*18d0*/  IMAD.WIDE.U32 R18, R14, UR6, R8 ;  /* 0x000000060e127c25 */ /* 0x000fc8000f8e0008 */
[----:B------:R-:W-:Y:S01]  /*18e0*/  IMAD R13, R14, UR7, R13 ;  /* 0x000000070e0d7c24 */ /* 0x000fe2000f8e020d */
[----:B------:R-:W-:-:S03]  /*18f0*/  LEA R4, P1, R18, UR8, 0x1 ;  /* 0x0000000812047c11 */ /* 0x000fc6000f8208ff */
[----:B------:R-:W-:-:S05]  /*1900*/  IMAD.IADD R5, R19, 0x1, R13 ;  /* 0x0000000113057824 */ /* 0x000fca00078e020d */
[----:B------:R-:W-:-:S05]  /*1910*/  LEA.HI.X R5, R18, UR9, R5, 0x1, P1 ;  /* 0x0000000912057c11 */ /* 0x000fca00088f0c05 */
[----:B------:R-:W3:Y:S01]  /*1920*/  @P2 LDG.E.LTC128B.U16 R17, desc[UR12][R4.64] ;  /* 0x0000000c04112981 */ /* 0x000ee2000c1e1520 */
[C---:B------:R-:W-:Y:S01]  /*1930*/  LEA R6, P4, R12.reuse, UR4, 0x1 ;  /* 0x000000040c067c11 */ /* 0x040fe2000f8808ff */
[----:B------:R-:W-:Y:S01]  /*1940*/  BSSY B0, `(.L_x_29) ;  /* 0x000000b000007945 */ /* 0x000fe20003800000 */
[----:B------:R-:W-:Y:S02]  /*1950*/  ISETP.GT.AND P1, PT, R3, 0x1, PT ;  /* 0x000000010300780c */ /* 0x000fe40003f24270 */
[----:B------:R-:W-:Y:S02]  /*1960*/  LEA.HI.X R7, R12, UR5, R7, 0x1, P4 ;  /* 0x000000050c077c11 */ /* 0x000fe4000a0f0c07 */
[----:B------:R-:W-:Y:S01]  /*1970*/  ISETP.GT.AND P3, PT, R10, RZ, P1 ;  /* 0x000000ff0a00720c */ /* 0x000fe20000f64270 */
[----:B---3--:R-:W-:-:S04]  /*1980*/  IMAD.U32 R19, R17, 0x10000, RZ ;  /* 0x0001000011137824 */ /* 0x008fc800078e00ff */
[----:B------:R-:W-:-:S04]  /*1990*/  FMUL R19, R19, R2 ;  /* 0x0000000213137220 */ /* 0x000fc80000400000 */
[----:B--2---:R-:W-:-:S05]  /*19a0*/  FFMA R19, R24, R0, R19 ;  /* 0x0000000018137223 */ /* 0x004fca0000000013 */
[----:B------:R-:W-:-:S05]  /*19b0*/  F2FP.BF16.F32.PACK_AB R19, RZ, R19 ;  /* 0x00000013ff13723e */ /* 0x000fca00000010ff */
[----:B------:R0:W-:Y:S01]  /*19c0*/  @P2 STG.E.U16 desc[UR12][R6.64], R19 ;  /* 0x0000001306002986 */ /* 0x0001e2000c10150c */
[----:B------:R-:W-:Y:S05]  /*19d0*/  @!P3 BRA `(.L_x_30) ;  /* 0x000000000004b947 */ /* 0x000fea0003800000 */
[----:B------:R1:W5:Y:S02]  /*19e0*/  LDG.E.LTC128B.U16 R17, desc[UR12][R4.64+0x2] ;  /* 0x0000020c04117981 */ /* 0x000364000c1e1520 */
.L_x_30:
[----:B------:R-:W-:Y:S05]  /*19f0*/  BSYNC B0 ;  /* 0x0000000000007941 */ /* 0x000fea0003800000 */
.L_x_29:
[----:B------:R-:W-:Y:S01]  /*1a00*/  USHF.L.U32 UR5, UR6, 0x3, URZ ;  /* 0x0000000306057899 */ /* 0x000fe2000800063f */
[----:B-----5:R-:W-:Y:S01]  /*1a10*/  IMAD.U32 R15, R17, 0x10000, RZ ;  /* 0x00010000110f7824 */ /* 0x020fe200078e00ff */
[----:B------:R-:W-:Y:S01]  /*1a20*/  USHF.L.U64.HI UR4, UR6, 0x3, UR7 ;  /* 0x0000000306047899 */ /* 0x000fe20008010207 */
[----:B------:R-:W-:Y:S02]  /*1a30*/  ISETP.GT.AND P0, PT, R10, 0x8, P0 ;  /* 0x000000080a00780c */ /* 0x000fe40000704270 */
[----:B------:R-:W-:Y:S01]  /*1a40*/  FMUL R12, R15, R2 ;  /* 0x000000020f0c7220 */ /* 0x000fe20000400000 */
[----:B------:R-:W-:Y:S02]  /*1a50*/  IMAD.U32 R18, RZ, RZ, UR5 ;  /* 0x00000005ff127e24 */ /* 0x000fe4000f8e00ff */
[----:B0-----:R-:W-:Y:S02]  /*1a60*/  IMAD.U32 R19, RZ, RZ, UR4 ;  /* 0x00000004ff137e24 */ /* 0x001fe4000f8e00ff */
[----:B------:R-:W-:Y:S01]  /*1a70*/  FFMA R12, R25, R0, R12 ;  /* 0x00000000190c7223 */ /* 0x000fe2000000000c */
[----:B------:R-:W-:-:S04]  /*1a80*/  IMAD.WIDE.U32 R18, R14, UR6, R18 ;  /* 0x000000060e127c25 */ /* 0x000fc8000f8e0012 */
[----:B------:R-:W-:Y:S02]  /*1a90*/  F2FP.BF16.F32.PACK_AB R12, RZ, R12 ;  /* 0x0000000cff0c723e */ /* 0x000fe400000010ff */
[----:B------:R-:W-:-:S03]  /*1aa0*/  IADD3 R14, P2, R8, R18, RZ ;  /* 0x00000012080e7210 */ /* 0x000fc60007f5e0ff */
[----:B------:R0:W-:Y:S01]  /*1ab0*/  @P3 STG.E.U16 desc[UR12][R6.64+0x2], R12 ;  /* 0x0000020c06003986 */ /* 0x0001e2000c10150c */
[----:B------:R-:W-:Y:S02]  /*1ac0*/  IADD3.X R9, R9, R13, R19, P2, !PT ;  /* 0x0000000d09097210 */ /* 0x000fe400017fe413 */
[----:B------:R-:W-:-:S04]  /*1ad0*/  LEA R8, P2, R14, UR8, 0x1 ;  /* 0x000000080e087c11 */ /* 0x000fc8000f8408ff */
[----:B------:R-:W-:Y:S02]  /*1ae0*/  LEA.HI.X R9, R14, UR9, R9, 0x1, P2 ;  /* 0x000000090e097c11 */ /* 0x000fe400090f0c09 */
[----:B------:R-:W-:-:S06]  /*1af0*/  PRMT R14, R17, 0x7610, R14 ;  /* 0x00007610110e7816 */ /* 0x000fcc000000000e */
[----:B------:R-:W2:Y:S01]  /*1b00*/  @P0 LDG.E.LTC128B.U16 R14, desc[UR12][R8.64] ;  /* 0x0000000c080e0981 */ /* 0x000ea2000c1e1520 */
[C---:B------:R-:W-:Y:S01]  /*1b10*/  SHF.L.U64.HI R11, R16.reuse, 0x1, R11 ;  /* 0x00000001100b7819 */ /* 0x040fe2000001020b */
[----:B------:R-:W-:Y:S01]  /*1b20*/  BSSY B0, `(.L_x_31) ;  /* 0x000000b000007945 */ /* 0x000fe20003800000 */
[----:B------:R-:W-:Y:S02]  /*1b30*/  LEA R16, P2, R16, R6, 0x1 ;  /* 0x0000000610107211 */ /* 0x000fe400078408ff */
[----:B------:R-:W-:-:S03]  /*1b40*/  ISETP.GT.AND P1, PT, R10, 0x8, P1 ;  /* 0x000000080a00780c */ /* 0x000fc60000f24270 */
[----:B------:R-:W-:Y:S02]  /*1b50*/  IMAD.X R17, R11, 0x1, R7, P2 ;  /* 0x000000010b117824 */ /* 0x000fe400010e0607 */
[----:B--2---:R-:W-:-:S04]  /*1b60*/  IMAD.U32 R13, R14, 0x10000, RZ ;  /* 0x000100000e0d7824 */ /* 0x004fc800078e00ff */
[----:B------:R-:W-:-:S04]  /*1b70*/  FMUL R13, R13, R2 ;  /* 0x000000020d0d7220 */ /* 0x000fc80000400000 */
[----:B------:R-:W-:-:S05]  /*1b80*/  FFMA R13, R26, R0, R13 ;  /* 0x000000001a0d7223 */ /* 0x000fca000000000d */
[----:B------:R-:W-:-:S05]  /*1b90*/  F2FP.BF16.F32.PACK_AB R13, RZ, R13 ;  /* 0x0000000dff0d723e */ /* 0x000fca00000010ff */
[----:B------:R0:W-:Y:S01]  /*1ba0*/  @P0 STG.E.U16 desc[UR12][R16.64], R13 ;  /* 0x0000000d10000986 */ /* 0x0001e2000c10150c */
[----:B------:R-:W-:Y:S05]  /*1bb0*/  @!P1 BRA `(.L_x_32) ;  /* 0x0000000000049947 */ /* 0x000fea0003800000 */
[----:B------:R2:W5:Y:S02]  /*1bc0*/  LDG.E.LTC128B.U16 R14, desc[UR12][R8.64+0x2] ;  /* 0x0000020c080e7981 */ /* 0x000564000c1e1520 */
.L_x_32:
[----:B------:R-:W-:Y:S05]  /*1bd0*/  BSYNC B0 ;  /* 0x0000000000007941 */ /* 0x000fea0003800000 */
.L_x_31:
[----:B-----5:R-:W-:Y:S01]  /*1be0*/  IMAD.U32 R11, R14, 0x10000, RZ ;  /* 0x000100000e0b7824 */ /* 0x020fe200078e00ff */
[----:B------:R-:W-:Y:S01]  /*1bf0*/  ISETP.GT.AND P0, PT, R3, 0x8, PT ;  /* 0x000000080300780c */ /* 0x000fe20003f04270 */
[----:B0-----:R-:W-:Y:S01]  /*1c00*/  @P1 IMAD.MOV.U32 R13, RZ, RZ, R17 ;  /* 0x000000ffff0d1224 */ /* 0x001fe200078e0011 */
[----:B------:R-:W-:Y:S01]  /*1c10*/  BSSY B0, `(.L_x_33) ;  /* 0x000000a000007945 */ /* 0x000fe20003800000 */
[----:B------:R-:W-:Y:S01]  /*1c20*/  FMUL R12, R11, R2 ;  /* 0x000000020b0c7220 */ /* 0x000fe20000400000 */
[----:B------:R-:W-:-:S03]  /*1c30*/  ISETP.GT.AND P2, PT, R10, RZ, P0 ;  /* 0x000000ff0a00720c */ /* 0x000fc60000744270 */
[----:B------:R-:W-:-:S05]  /*1c40*/  FFMA R12, R27, R0, R12 ;  /* 0x000000001b0c7223 */ /* 0x000fca000000000c */
[----:B------:R-:W-:-:S04]  /*1c50*/  F2FP.BF16.F32.PACK_AB R12, RZ, R12 ;  /* 0x0000000cff0c723e */ /* 0x000fc800000010ff */
[----:B------:R-:W-:Y:S01]  /*1c60*/  PRMT R11, R12, 0x7610, R11 ;  /* 0x000076100c0b7816 */ /* 0x000fe2000000000b */
[----:B------:R-:W-:-:S05]  /*1c70*/  @P1 IMAD.MOV.U32 R12, RZ, RZ, R16 ;  /* 0x000000ffff0c1224 */ /* 0x000fca00078e0010 */
[----:B------:R0:W-:Y:S01]  /*1c80*/  @P1 STG.E.U16 desc[UR12][R12.64+0x2], R11 ;  /* 0x0000020b0c001986 */ /* 0x0001e2000c10150c */
[----:B------:R-:W-:Y:S05]  /*1c90*/  @!P2 BRA `(.L_x_34) ;  /* 0x000000000004a947 */ /* 0x000fea0003800000 */
[----:B------:R3:W5:Y:S02]  /*1ca0*/  LDG.E.LTC128B.U16 R14, desc[UR12][R4.64+0x10] ;  /* 0x0000100c040e7981 */ /* 0x000764000c1e1520 */
.L_x_34:
[----:B------:R-:W-:Y:S05]  /*1cb0*/  BSYNC B0 ;  /* 0x0000000000007941 */ /* 0x000fea0003800000 */
.L_x_33:
[----:B0----5:R-:W-:Y:S01]  /*1cc0*/  IMAD.U32 R11, R14, 0x10000, RZ ;  /* 0x000100000e0b7824 */ /* 0x021fe200078e00ff */
[----:B------:R-:W-:Y:S01]  /*1cd0*/  ISETP.GT.AND P1, PT, R3, 0x9, PT ;  /* 0x000000090300780c */ /* 0x000fe20003f24270 */
[----:B------:R-:W-:Y:S02]  /*1ce0*/  BSSY B0, `(.L_x_35) ;  /* 0x0000008000007945 */ /* 0x000fe40003800000 */
[----:B------:R-:W-:Y:S01]  /*1cf0*/  FMUL R11, R11, R2 ;  /* 0x000000020b0b7220 */ /* 0x000fe20000400000 */
[----:B------:R-:W-:-:S03]  /*1d00*/  ISETP.GT.AND P3, PT, R10, RZ, P1 ;  /* 0x000000ff0a00720c */ /* 0x000fc60000f64270 */
[----:B------:R-:W-:-:S05]  /*1d10*/  FFMA R11, R28, R0, R11 ;  /* 0x000000001c0b7223 */ /* 0x000fca000000000b */
[----:B------:R-:W-:-:S05]  /*1d20*/  F2FP.BF16.F32.PACK_AB R11, RZ, R11 ;  /* 0x0000000bff0b723e */ /* 0x000fca00000010ff */
[----:B------:R0:W-:Y:S01]  /*1d30*/  @P2 STG.E.U16 desc[UR12][R6.64+0x10], R11 ;  /* 0x0000100b06002986 */ /* 0x0001e2000c10150c */
[----:B------:R-:W-:Y:S05]  /*1d40*/  @!P3 BRA `(.L_x_36) ;  /* 0x000000000004b947 */ /* 0x000fea0003800000 */
[----:B------:R4:W5:Y:S02]  /*1d50*/  LDG.E.LTC128B.U16 R14, desc[UR12][R4.64+0x12] ;  /* 0x0000120c040e7981 */ /* 0x000964000c1e1520 */
.L_x_36:
[----:B------:R-:W-:Y:S05]  /*1d60*/  BSYNC B0 ;  /* 0x0000000000007941 */ /* 0x000fea0003800000 */
.L_x_35:
[----:B0----5:R-:W-:Y:S01]  /*1d70*/  IMAD.U32 R11, R14, 0x10000, RZ ;  /* 0x000100000e0b7824 */ /* 0x021fe200078e00ff */
[----:B------:R-:W-:Y:S01]  /*1d80*/  ISETP.GT.AND P0, PT, R10, 0x8, P0 ;  /* 0x000000080a00780c */ /* 0x000fe20000704270 */
[----:B------:R-:W-:Y:S02]  /*1d90*/  BSSY B0, `(.L_x_37) ;  /* 0x0000007000007945 */ /* 0x000fe40003800000 */
[----:B------:R-:W-:-:S04]  /*1da0*/  FMUL R12, R11, R2 ;  /* 0x000000020b0c7220 */ /* 0x000fc80000400000 */
[----:B------:R-:W-:-:S05]  /*1db0*/  FFMA R12, R29, R0, R12 ;  /* 0x000000001d0c7223 */ /* 0x000fca000000000c */
[----:B------:R-:W-:-:S05]  /*1dc0*/  F2FP.BF16.F32.PACK_AB R12, RZ, R12 ;  /* 0x0000000cff0c723e */ /* 0x000fca00000010ff */
[----:B------:R0:W-:Y:S01]  /*1dd0*/  @P3 STG.E.U16 desc[UR12][R6.64+0x12], R12 ;  /* 0x0000120c06003986 */ /* 0x0001e2000c10150c */
[----:B------:R-:W-:Y:S05]  /*1de0*/  @!P0 BRA `(.L_x_38) ;  /* 0x0000000000048947 */ /* 0x000fea0003800000 */
[----:B------:R0:W5:Y:S02]  /*1df0*/  LDG.E.LTC128B.U16 R14, desc[UR12][R8.64+0x10] ;  /* 0x0000100c080e7981 */ /* 0x000164000c1e1520 */
.L_x_38:
[----:B------:R-:W-:Y:S05]  /*1e00*/  BSYNC B0 ;  /* 0x0000000000007941 */ /* 0x000fea0003800000 */
.L_x_37:
[----:B-----5:R-:W-:Y:S01]  /*1e10*/  IMAD.U32 R11, R14, 0x10000, RZ ;  /* 0x000100000e0b7824 */ /* 0x020fe200078e00ff */
[----:B------:R-:W-:Y:S01]  /*1e20*/  ISETP.GT.AND P1, PT, R10, 0x8, P1 ;  /* 0x000000080a00780c */ /* 0x000fe20000f24270 */
[----:B0-----:R-:W-:Y:S01]  /*1e30*/  @P0 IMAD.MOV.U32 R12, RZ, RZ, R16 ;  /* 0x000000ffff0c0224 */ /* 0x001fe200078e0010 */
[----:B------:R-:W-:Y:S01]  /*1e40*/  BSSY B0, `(.L_x_39) ;  /* 0x0000008000007945 */ /* 0x000fe20003800000 */
[----:B------:R-:W-:Y:S01]  /*1e50*/  FMUL R11, R11, R2 ;  /* 0x000000020b0b7220 */ /* 0x000fe20000400000 */
[----:B------:R-:W-:-:S03]  /*1e60*/  @P0 IMAD.MOV.U32 R13, RZ, RZ, R17 ;  /* 0x000000ffff0d0224 */ /* 0x000fc600078e0011 */
[----:B------:R-:W-:-:S05]  /*1e70*/  FFMA R11, R30, R0, R11 ;  /* 0x000000001e0b7223 */ /* 0x000fca000000000b */
[----:B------:R-:W-:-:S05]  /*1e80*/  F2FP.BF16.F32.PACK_AB R11, RZ, R11 ;  /* 0x0000000bff0b723e */ /* 0x000fca00000010ff */
[----:B------:R0:W-:Y:S01]  /*1e90*/  @P0 STG.E.U16 desc[UR12][R12.64+0x10], R11 ;  /* 0x0000100b0c000986 */ /* 0x0001e2000c10150c */
[----:B------:R-:W-:Y:S05]  /*1ea0*/  @!P1 BRA `(.L_x_40) ;  /* 0x0000000000049947 */ /* 0x000fea0003800000 */
[----:B------:R0:W5:Y:S02]  /*1eb0*/  LDG.E.LTC128B.U16 R14, desc[UR12][R8.64+0x12] ;  /* 0x0000120c080e7981 */ /* 0x000164000c1e1520 */
.L_x_40:
[----:B------:R-:W-:Y:S05]  /*1ec0*/  BSYNC B0 ;  /* 0x0000000000007941 */ /* 0x000fea0003800000 */
.L_x_39:
[----:B0----5:R-:W-:Y:S01]  /*1ed0*/  IMAD.U32 R11, R14, 0x10000, RZ ;  /* 0x000100000e0b7824 */ /* 0x021fe200078e00ff */
[----:B------:R-:W-:Y:S01]  /*1ee0*/  ISETP.GT.AND P0, PT, R3, 0x10, PT ;  /* 0x000000100300780c */ /* 0x000fe20003f04270 */
[----:B------:R-:W-:Y:S01]  /*1ef0*/  @P1 IMAD.MOV.U32 R13, RZ, RZ, R17 ;  /* 0x000000ffff0d1224 */ /* 0x000fe200078e0011 */
        /* <DEDUP_REMOVED lines=10> */
.L_x_42:
[----:B------:R-:W-:Y:S05]  /*1fa0*/  BSYNC B0 ;  /* 0x0000000000007941 */ /* 0x000fea0003800000 */
.L_x_41:
        /* <DEDUP_REMOVED lines=10> */
.L_x_44:
[----:B------:R-:W-:Y:S05]  /*2050*/  BSYNC B0 ;  /* 0x0000000000007941 */ /* 0x000fea0003800000 */
.L_x_43:
        /* <DEDUP_REMOVED lines=9> */
.L_x_46:
[----:B------:R-:W-:Y:S05]  /*20f0*/  BSYNC B0 ;  /* 0x0000000000007941 */ /* 0x000fea0003800000 */
.L_x_45:
        /* <DEDUP_REMOVED lines=11> */
.L_x_48:
[----:B------:R-:W-:Y:S05]  /*21b0*/  BSYNC B0 ;  /* 0x0000000000007941 */ /* 0x000fea0003800000 */
.L_x_47:
        /* <DEDUP_REMOVED lines=13> */
.L_x_50:
[----:B------:R-:W-:Y:S05]  /*2290*/  BSYNC B0 ;  /* 0x0000000000007941 */ /* 0x000fea0003800000 */
.L_x_49:
        /* <DEDUP_REMOVED lines=10> */
.L_x_52:
[----:B------:R-:W-:Y:S05]  /*2340*/  BSYNC B0 ;  /* 0x0000000000007941 */ /* 0x000fea0003800000 */
.L_x_51:
        /* <DEDUP_REMOVED lines=9> */
.L_x_54:
[----:B------:R-:W-:Y:S05]  /*23e0*/  BSYNC B0 ;  /* 0x0000000000007941 */ /* 0x000fea0003800000 */
.L_x_53:
        /* <DEDUP_REMOVED lines=11> */
.L_x_56:
[----:B------:R-:W-:Y:S05]  /*24a0*/  BSYNC B0 ;  /* 0x0000000000007941 */ /* 0x000fea0003800000 */
.L_x_55:
        /* <DEDUP_REMOVED lines=13> */
.L_x_58:
[----:B------:R-:W-:Y:S05]  /*2580*/  BSYNC B0 ;  /* 0x0000000000007941 */ /* 0x000fea0003800000 */
.L_x_57:
        /* <DEDUP_REMOVED lines=10> */
.L_x_60:
[----:B------:R-:W-:Y:S05]  /*2630*/  BSYNC B0 ;  /* 0x0000000000007941 */ /* 0x000fea0003800000 */
.L_x_59:
        /* <DEDUP_REMOVED lines=9> */
.L_x_62:
[----:B------:R-:W-:Y:S05]  /*26d0*/  BSYNC B0 ;  /* 0x0000000000007941 */ /* 0x000fea0003800000 */
.L_x_61:
        /* <DEDUP_REMOVED lines=11> */
.L_x_64:
[----:B------:R-:W-:Y:S05]  /*2790*/  BSYNC B0 ;  /* 0x0000000000007941 */ /* 0x000fea0003800000 */
.L_x_63:
        /* <DEDUP_REMOVED lines=13> */
.L_x_66:
[----:B------:R-:W-:Y:S05]  /*2870*/  BSYNC B0 ;  /* 0x0000000000007941 */ /* 0x000fea0003800000 */
.L_x_65:
        /* <DEDUP_REMOVED lines=10> */
.L_x_68:
[----:B------:R-:W-:Y:S05]  /*2920*/  BSYNC B0 ;  /* 0x0000000000007941 */ /* 0x000fea0003800000 */
.L_x_67:
        /* <DEDUP_REMOVED lines=9> */
.L_x_70:
[----:B------:R-:W-:Y:S05]  /*29c0*/  BSYNC B0 ;  /* 0x0000000000007941 */ /* 0x000fea0003800000 */
.L_x_69:
        /* <DEDUP_REMOVED lines=11> */
.L_x_72:
[----:B------:R-:W-:Y:S05]  /*2a80*/  BSYNC B0 ;  /* 0x0000000000007941 */ /* 0x000fea0003800000 */
.L_x_71:
        /* <DEDUP_REMOVED lines=13> */
.L_x_74:
[----:B------:R-:W-:Y:S05]  /*2b60*/  BSYNC B0 ;  /* 0x0000000000007941 */ /* 0x000fea0003800000 */
.L_x_73:
        /* <DEDUP_REMOVED lines=10> */
.L_x_76:
[----:B------:R-:W-:Y:S05]  /*2c10*/  BSYNC B0 ;  /* 0x0000000000007941 */ /* 0x000fea0003800000 */
.L_x_75:
        /* <DEDUP_REMOVED lines=9> */
.L_x_78:
[----:B------:R-:W-:Y:S05]  /*2cb0*/  BSYNC B0 ;  /* 0x0000000000007941 */ /* 0x000fea0003800000 */
.L_x_77:
        /* <DEDUP_REMOVED lines=11> */
.L_x_80:
[----:B------:R-:W-:Y:S05]  /*2d70*/  BSYNC B0 ;  /* 0x0000000000007941 */ /* 0x000fea0003800000 */
.L_x_79:
        /* <DEDUP_REMOVED lines=13> */
.L_x_82:
[----:B------:R-:W-:Y:S05]  /*2e50*/  BSYNC B0 ;  /* 0x0000000000007941 */ /* 0x000fea0003800000 */
.L_x_81:
        /* <DEDUP_REMOVED lines=10> */
.L_x_84:
[----:B------:R-:W-:Y:S05]  /*2f00*/  BSYNC B0 ;  /* 0x0000000000007941 */ /* 0x000fea0003800000 */
.L_x_83:
        /* <DEDUP_REMOVED lines=9> */
.L_x_86:
[----:B------:R-:W-:Y:S05]  /*2fa0*/  BSYNC B0 ;  /* 0x0000000000007941 */ /* 0x000fea0003800000 */
.L_x_85:
        /* <DEDUP_REMOVED lines=11> */
.L_x_88:
[----:B------:R-:W-:Y:S05]  /*3060*/  BSYNC B0 ;  /* 0x0000000000007941 */ /* 0x000fea0003800000 */
.L_x_87:
        /* <DEDUP_REMOVED lines=13> */
.L_x_90:
[----:B------:R-:W-:Y:S05]  /*3140*/  BSYNC B0 ;  /* 0x0000000000007941 */ /* 0x000fea0003800000 */
.L_x_89:
        /* <DEDUP_REMOVED lines=10> */
.L_x_92:
[----:B------:R-:W-:Y:S05]  /*31f0*/  BSYNC B0 ;  /* 0x0000000000007941 */ /* 0x000fea0003800000 */
.L_x_91:
        /* <DEDUP_REMOVED lines=9> */
.L_x_94:
[----:B------:R-:W-:Y:S05]  /*3290*/  BSYNC B0 ;  /* 0x0000000000007941 */ /* 0x000fea0003800000 */
.L_x_93:
        /* <DEDUP_REMOVED lines=11> */
.L_x_96:
[----:B------:R-:W-:Y:S05]  /*3350*/  BSYNC B0 ;  /* 0x0000000000007941 */ /* 0x000fea0003800000 */
.L_x_95:
        /* <DEDUP_REMOVED lines=13> */
.L_x_98:
[----:B------:R-:W-:Y:S05]  /*3430*/  BSYNC B0 ;  /* 0x0000000000007941 */ /* 0x000fea0003800000 */
.L_x_97:
        /* <DEDUP_REMOVED lines=10> */
.L_x_100:
[----:B------:R-:W-:Y:S05]  /*34e0*/  BSYNC B0 ;  /* 0x0000000000007941 */ /* 0x000fea0003800000 */
.L_x_99:
        /* <DEDUP_REMOVED lines=9> */
.L_x_102:
[----:B------:R-:W-:Y:S05]  /*3580*/  BSYNC B0 ;  /* 0x0000000000007941 */ /* 0x000fea0003800000 */
.L_x_101:
        /* <DEDUP_REMOVED lines=11> */
.L_x_104:
[----:B------:R-:W-:Y:S05]  /*3640*/  BSYNC B0 ;  /* 0x0000000000007941 */ /* 0x000fea0003800000 */
.L_x_103:
        /* <DEDUP_REMOVED lines=13> */
.L_x_106:
[----:B------:R-:W-:Y:S05]  /*3720*/  BSYNC B0 ;  /* 0x0000000000007941 */ /* 0x000fea0003800000 */
.L_x_105:
        /* <DEDUP_REMOVED lines=10> */
.L_x_108:
[----:B------:R-:W-:Y:S05]  /*37d0*/  BSYNC B0 ;  /* 0x0000000000007941 */ /* 0x000fea0003800000 */
.L_x_107:
        /* <DEDUP_REMOVED lines=9> */
.L_x_110:
[----:B------:R-:W-:Y:S05]  /*3870*/  BSYNC B0 ;  /* 0x0000000000007941 */ /* 0x000fea0003800000 */
.L_x_109:
        /* <DEDUP_REMOVED lines=11> */
.L_x_112:
[----:B------:R-:W-:Y:S05]  /*3930*/  BSYNC B0 ;  /* 0x0000000000007941 */ /* 0x000fea0003800000 */
.L_x_111:
        /* <DEDUP_REMOVED lines=13> */
.L_x_114:
[----:B------:R-:W-:Y:S05]  /*3a10*/  BSYNC B0 ;  /* 0x0000000000007941 */ /* 0x000fea0003800000 */
.L_x_113:
        /* <DEDUP_REMOVED lines=10> */
.L_x_116:
[----:B------:R-:W-:Y:S05]  /*3ac0*/  BSYNC B0 ;  /* 0x0000000000007941 */ /* 0x000fea0003800000 */
.L_x_115:
        /* <DEDUP_REMOVED lines=9> */
.L_x_118:
[----:B------:R-:W-:Y:S05]  /*3b60*/  BSYNC B0 ;  /* 0x0000000000007941 */ /* 0x000fea0003800000 */
.L_x_117:
        /* <DEDUP_REMOVED lines=11> */
.L_x_120:
[----:B------:R-:W-:Y:S05]  /*3c20*/  BSYNC B0 ;  /* 0x0000000000007941 */ /* 0x000fea0003800000 */
.L_x_119:
        /* <DEDUP_REMOVED lines=13> */
.L_x_122:
[----:B------:R-:W-:Y:S05]  /*3d00*/  BSYNC B0 ;  /* 0x0000000000007941 */ /* 0x000fea0003800000 */
.L_x_121:
        /* <DEDUP_REMOVED lines=10> */
.L_x_124:
[----:B------:R-:W-:Y:S05]  /*3db0*/  BSYNC B0 ;  /* 0x0000000000007941 */ /* 0x000fea0003800000 */
.L_x_123:
        /* <DEDUP_REMOVED lines=9> */
.L_x_126:
[----:B------:R-:W-:Y:S05]  /*3e50*/  BSYNC B0 ;  /* 0x0000000000007941 */ /* 0x000fea0003800000 */
.L_x_125:
        /* <DEDUP_REMOVED lines=11> */
.L_x_128:
[----:B------:R-:W-:Y:S05]  /*3f10*/  BSYNC B0 ;  /* 0x0000000000007941 */ /* 0x000fea0003800000 */
.L_x_127:
        /* <DEDUP_REMOVED lines=13> */
.L_x_130:
[----:B------:R-:W-:Y:S05]  /*3ff0*/  BSYNC B0 ;  /* 0x0000000000007941 */ /* 0x000fea0003800000 */
.L_x_129:
        /* <DEDUP_REMOVED lines=10> */
.L_x_132:
[----:B------:R-:W-:Y:S05]  /*40a0*/  BSYNC B0 ;  /* 0x0000000000007941 */ /* 0x000fea0003800000 */
.L_x_131:
        /* <DEDUP_REMOVED lines=9> */
.L_x_134:
[----:B------:R-:W-:Y:S05]  /*4140*/  BSYNC B0 ;  /* 0x0000000000007941 */ /* 0x000fea0003800000 */
.L_x_133:
        /* <DEDUP_REMOVED lines=11> */
.L_x_136:
[----:B------:R-:W-:Y:S05]  /*4200*/  BSYNC B0 ;  /* 0x0000000000007941 */ /* 0x000fea0003800000 */
.L_x_135:
        /* <DEDUP_REMOVED lines=13> */
.L_x_138:
[----:B------:R-:W-:Y:S05]  /*42e0*/  BSYNC B0 ;  /* 0x0000000000007941 */ /* 0x000fea0003800000 */
.L_x_137:
        /* <DEDUP_REMOVED lines=10> */
.L_x_140:
[----:B------:R-:W-:Y:S05]  /*4390*/  BSYNC B0 ;  /* 0x0000000000007941 */ /* 0x000fea0003800000 */
.L_x_139:
        /* <DEDUP_REMOVED lines=9> */
.L_x_142:
[----:B------:R-:W-:Y:S05]  /*4430*/  BSYNC B0 ;  /* 0x0000000000007941 */ /* 0x000fea0003800000 */
.L_x_141:
        /* <DEDUP_REMOVED lines=11> */
.L_x_144:
[----:B------:R-:W-:Y:S05]  /*44f0*/  BSYNC B0 ;  /* 0x0000000000007941 */ /* 0x000fea0003800000 */
.L_x_143:
        /* <DEDUP_REMOVED lines=13> */
.L_x_146:
[----:B------:R-:W-:Y:S05]  /*45d0*/  BSYNC B0 ;  /* 0x0000000000007941 */ /* 0x000fea0003800000 */
.L_x_145:
        /* <DEDUP_REMOVED lines=10> */
.L_x_148:
[----:B------:R-:W-:Y:S05]  /*4680*/  BSYNC B0 ;  /* 0x0000000000007941 */ /* 0x000fea0003800000 */
.L_x_147:
[----:B-----5:R-:W-:Y:S01]  /*4690*/  IMAD.U32 R3, R14, 0x10000, RZ ;  /* 0x000100000e037824 */ /* 0x020fe200078e00ff */
[----:B------:R-:W-:Y:S01]  /*46a0*/  ISETP.GT.AND P0, PT, R10, 0x8, P0 ;  /* 0x000000080a00780c */ /* 0x000fe20000704270 */
[----:B------:R-:W-:Y:S02]  /*46b0*/  BSSY B0, `(.L_x_149) ;  /* 0x0000007000007945 */ /* 0x000fe40003800000 */
[----:B01-34-:R-:W-:-:S04]  /*46c0*/  FMUL R4, R3, R2 ;  /* 0x0000000203047220 */ /* 0x01bfc80000400000 */
[----:B------:R-:W-:-:S05]  /*46d0*/  FFMA R4, R85, R0, R4 ;  /* 0x0000000055047223 */ /* 0x000fca0000000004 */
[----:B------:R-:W-:-:S05]  /*46e0*/  F2FP.BF16.F32.PACK_AB R4, RZ, R4 ;  /* 0x00000004ff04723e */ /* 0x000fca00000010ff */
[----:B------:R0:W-:Y:S01]  /*46f0*/  @P3 STG.E.U16 desc[UR12][R6.64+0xf2], R4 ;  /* 0x0000f20406003986 */ /* 0x0001e2000c10150c */
[----:B------:R-:W-:Y:S05]  /*4700*/  @!P0 BRA `(.L_x_150) ;  /* 0x0000000000048947 */ /* 0x000fea0003800000 */
[----:B------:R1:W5:Y:S02]  /*4710*/  LDG.E.LTC128B.U16 R14, desc[UR12][R8.64+0xf0] ;  /* 0x0000f00c080e7981 */ /* 0x000364000c1e1520 */
.L_x_150:
[----:B------:R-:W-:Y:S05]  /*4720*/  BSYNC B0 ;  /* 0x0000000000007941 */ /* 0x000fea0003800000 */
.L_x_149:
        /* <DEDUP_REMOVED lines=11> */
.L_x_152:
[----:B------:R-:W-:Y:S05]  /*47e0*/  BSYNC B0 ;  /* 0x0000000000007941 */ /* 0x000fea0003800000 */
.L_x_151:
[----:B0----5:R-:W-:-:S04]  /*47f0*/  IMAD.U32 R3, R14, 0x10000, RZ ;  /* 0x000100000e037824 */ /* 0x021fc800078e00ff */
[----:B------:R-:W-:-:S04]  /*4800*/  FMUL R2, R3, R2 ;  /* 0x0000000203027220 */ /* 0x000fc80000400000 */
[----:B------:R-:W-:Y:S01]  /*4810*/  FFMA R2, R87, R0, R2 ;  /* 0x0000000057027223 */ /* 0x000fe20000000002 */
[----:B------:R-:W-:Y:S06]  /*4820*/  @!P1 EXIT ;  /* 0x000000000000994d */ /* 0x000fec0003800000 */
[----:B------:R-:W-:-:S05]  /*4830*/  F2FP.BF16.F32.PACK_AB R2, RZ, R2 ;  /* 0x00000002ff02723e */ /* 0x000fca00000010ff */
[----:B------:R-:W-:Y:S01]  /*4840*/  STG.E.U16 desc[UR12][R16.64+0xf2], R2 ;  /* 0x0000f20210007986 */ /* 0x000fe2000c10150c */
[----:B------:R-:W-:Y:S05]  /*4850*/  EXIT ;  /* 0x000000000000794d */ /* 0x000fea0003800000 */
.L_x_28:
[----:B------:R-:W-:Y:S01]  /*4860*/  ISETP.GT.AND P3, PT, R3, 0x1, PT ;  /* 0x000000010300780c */ /* 0x000fe20003f64270 */
[----:B------:R-:W-:Y:S01]  /*4870*/  ULDC.64 UR4, c[0x0][0x650] ;  /* 0x0001940000047ab9 */ /* 0x000fe20000000a00 */
[-C--:B--2---:R-:W-:Y:S01]  /*4880*/  FMUL R24, R24, R0.reuse ;  /* 0x0000000018187220 */ /* 0x084fe20000400000 */
[-C--:B------:R-:W-:Y:S01]  /*4890*/  FMUL R25, R25, R0.reuse ;  /* 0x0000000019197220 */ /* 0x080fe20000400000 */
[----:B------:R-:W-:Y:S01]  /*48a0*/  ISETP.GT.AND P4, PT, R10, RZ, P3 ;  /* 0x000000ff0a00720c */ /* 0x000fe20001f84270 */
[-C--:B------:R-:W-:Y:S01]  /*48b0*/  FMUL R26, R26, R0.reuse ;  /* 0x000000001a1a7220 */ /* 0x080fe20000400000 */
[----:B------:R-:W-:Y:S01]  /*48c0*/  LEA R4, P1, R12, UR4, 0x1 ;  /* 0x000000040c047c11 */ /* 0x000fe2000f8208ff */
[----:B------:R-:W-:Y:S01]  /*48d0*/  FMUL R27, R27, R0 ;  /* 0x000000001b1b7220 */ /* 0x000fe20000400000 */
[----:B------:R-:W-:Y:S01]  /*48e0*/  F2FP.BF16.F32.PACK_AB R24, RZ, R24 ;  /* 0x00000018ff18723e */ /* 0x000fe200000010ff */
[-C--:B------:R-:W-:Y:S01]  /*48f0*/  FMUL R28, R28, R0.reuse ;  /* 0x000000001c1c7220 */ /* 0x080fe20000400000 */
[----:B------:R-:W-:Y:S01]  /*4900*/  LEA.HI.X R5, R12, UR5, R7, 0x1, P1 ;  /* 0x000000050c057c11 */ /* 0x000fe200088f0c07 */
[-C--:B------:R-:W-:Y:S01]  /*4910*/  FMUL R29, R29, R0.reuse ;  /* 0x000000001d1d7220 */ /* 0x080fe20000400000 */
[----:B------:R-:W-:Y:S01]  /*4920*/  F2FP.BF16.F32.PACK_AB R25, RZ, R25 ;  /* 0x00000019ff19723e */ /* 0x000fe200000010ff */
[-C--:B------:R-:W-:Y:S01]  /*4930*/  FMUL R30, R30, R0.reuse ;  /* 0x000000001e1e7220 */ /* 0x080fe20000400000 */
[----:B------:R-:W-:Y:S01]  /*4940*/  ISETP.GT.AND P3, PT, R10, 0x8, P3 ;  /* 0x000000080a00780c */ /* 0x000fe20001f64270 */
[----:B------:R-:W-:Y:S01]  /*4950*/  @P2 STG.E.U16 desc[UR12][R4.64], R24 ;  /* 0x0000001804002986 */ /* 0x000fe2000c10150c */
[----:B------:R-:W-:Y:S01]  /*4960*/  SHF.L.U64.HI R11, R16, 0x1, R11 ;  /* 0x00000001100b7819 */ /* 0x000fe2000001020b */
[----:B------:R-:W-:Y:S01]  /*4970*/  FMUL R31, R31, R0 ;  /* 0x000000001f1f7220 */ /* 0x000fe20000400000 */
[----:B------:R-:W-:Y:S01]  /*4980*/  ISETP.GT.AND P2, PT, R10, 0x8, P0 ;  /* 0x000000080a00780c */ /* 0x000fe20000744270 */
[----:B------:R-:W-:Y:S01]  /*4990*/  @P4 STG.E.U16 desc[UR12][R4.64+0x2], R25 ;  /* 0x0000021904004986 */ /* 0x000fe2000c10150c */
[----:B------:R-:W-:Y:S01]  /*49a0*/  LEA R16, P4, R16, R4, 0x1 ;  /* 0x0000000410107211 */ /* 0x000fe200078808ff */
[-C--:B------:R-:W-:Y:S01]  /*49b0*/  FMUL R32, R32, R0.reuse ;  /* 0x0000000020207220 */ /* 0x080fe20000400000 */
[----:B------:R-:W-:Y:S01]  /*49c0*/  ISETP.GT.AND P1, PT, R3, 0x8, PT ;  /* 0x000000080300780c */ /* 0x000fe20003f24270 */
[-C--:B------:R-:W-:Y:S01]  /*49d0*/  FMUL R33, R33, R0.reuse ;  /* 0x0000000021217220 */ /* 0x080fe20000400000 */
[----:B------:R-:W-:Y:S01]  /*49e0*/  ISETP.GT.AND P0, PT, R3, 0x9, PT ;  /* 0x000000090300780c */ /* 0x000fe20003f04270 */
[----:B------:R-:W-:Y:S01]  /*49f0*/  IMAD.X R17, R11, 0x1, R5, P4 ;  /* 0x000000010b117824 */ /* 0x000fe200020e0605 */
[C---:B------:R-:W-:Y:S01]  /*4a00*/  ISETP.GT.AND P5, PT, R10.reuse, RZ, P1 ;  /* 0x000000ff0a00720c */ /* 0x040fe20000fa4270 */
[--C-:B------:R-:W-:Y:S01]  /*4a10*/  @P3 IMAD.MOV.U32 R6, RZ, RZ, R16.reuse ;  /* 0x000000ffff063224 */ /* 0x100fe200078e0010 */
[C---:B------:R-:W-:Y:S01]  /*4a20*/  ISETP.GT.AND P4, PT, R10.reuse, RZ, P0 ;  /* 0x000000ff0a00720c */ /* 0x040fe20000784270 */
[--C-:B------:R-:W-:Y:S01]  /*4a30*/  @P3 IMAD.MOV.U32 R7, RZ, RZ, R17.reuse ;  /* 0x000000ffff073224 */ /* 0x100fe200078e0011 */
[----:B------:R-:W-:Y:S01]  /*4a40*/  ISETP.GT.AND P1, PT, R10, 0x8, P1 ;  /* 0x000000080a00780c */ /* 0x000fe20000f24270 */
[----:B------:R-:W-:Y:S01]  /*4a50*/  FMUL R34, R34, R0 ;  /* 0x0000000022227220 */ /* 0x000fe20000400000 */
[----:B------:R-:W-:Y:S01]  /*4a60*/  F2FP.BF16.F32.PACK_AB R26, RZ, R26 ;  /* 0x0000001aff1a723e */ /* 0x000fe200000010ff */
[-C--:B------:R-:W-:Y:S01]  /*4a70*/  FMUL R35, R35, R0.reuse ;  /* 0x0000000023237220 */ /* 0x080fe20000400000 */
[----:B------:R-:W-:Y:S01]  /*4a80*/  F2FP.BF16.F32.PACK_AB R27, RZ, R27 ;  /* 0x0000001bff1b723e */ /* 0x000fe200000010ff */
[----:B------:R-:W-:Y:S01]  /*4a90*/  FMUL R36, R36, R0 ;  /* 0x0000000024247220 */ /* 0x000fe20000400000 */
[----:B------:R-:W-:Y:S01]  /*4aa0*/  F2FP.BF16.F32.PACK_AB R28, RZ, R28 ;  /* 0x0000001cff1c723e */ /* 0x000fe200000010ff */
[----:B------:R-:W-:Y:S01]  /*4ab0*/  @P2 STG.E.U16 desc[UR12][R16.64], R26 ;  /* 0x0000001a10002986 */ /* 0x000fe2000c10150c */
[----:B------:R-:W-:Y:S01]  /*4ac0*/  F2FP.BF16.F32.PACK_AB R29, RZ, R29 ;  /* 0x0000001dff1d723e */ /* 0x000fe200000010ff */
[-C--:B------:R-:W-:Y:S01]  /*4ad0*/  FMUL R37, R37, R0.reuse ;  /* 0x0000000025257220 */ /* 0x080fe20000400000 */
[----:B------:R-:W-:Y:S01]  /*4ae0*/  ISETP.GT.AND P2, PT, R10, 0x8, P0 ;  /* 0x000000080a00780c */ /* 0x000fe20000744270 */
[----:B------:R0:W-:Y:S01]  /*4af0*/  @P3 STG.E.U16 desc[UR12][R6.64+0x2], R27 ;  /* 0x0000021b06003986 */ /* 0x0001e2000c10150c */
[C---:B------:R-:W-:Y:S01]  /*4b00*/  ISETP.GT.AND P3, PT, R3.reuse, 0x10, PT ;  /* 0x000000100300780c */ /* 0x040fe20003f64270 */
[----:B------:R-:W-:Y:S01]  /*4b10*/  FMUL R38, R38, R0 ;  /* 0x0000000026267220 */ /* 0x000fe20000400000 */
[----:B------:R-:W-:Y:S01]  /*4b20*/  F2FP.BF16.F32.PACK_AB R30, RZ, R30 ;  /* 0x0000001eff1e723e */ /* 0x000fe200000010ff */
[----:B------:R-:W-:Y:S01]  /*4b30*/  @P5 STG.E.U16 desc[UR12][R4.64+0x10], R28 ;  /* 0x0000101c04005986 */ /* 0x000fe2000c10150c */
[----:B------:R-:W-:Y:S01]  /*4b40*/  ISETP.GT.AND P0, PT, R3, 0x11, PT ;  /* 0x000000110300780c */ /* 0x000fe20003f04270 */
[-C--:B------:R-:W-:Y:S01]  /*4b50*/  FMUL R39, R39, R0.reuse ;  /* 0x0000000027277220 */ /* 0x080fe20000400000 */
[----:B------:R-:W-:Y:S01]  /*4b60*/  F2FP.BF16.F32.PACK_AB R31, RZ, R31 ;  /* 0x0000001fff1f723e */ /* 0x000fe200000010ff */
[----:B------:R-:W-:Y:S01]  /*4b70*/  @P4 STG.E.U16 desc[UR12][R4.64+0x12], R29 ;  /* 0x0000121d04004986 */ /* 0x000fe2000c10150c */
[----:B------:R-:W-:Y:S01]  /*4b80*/  ISETP.GT.AND P4, PT, R10, RZ, P3 ;  /* 0x000000ff0a00720c */ /* 0x000fe20001f84270 */
[----:B------:R-:W-:Y:S01]  /*4b90*/  FMUL R40, R40, R0 ;  /* 0x0000000028287220 */ /* 0x000fe20000400000 */
[C---:B------:R-:W-:Y:S01]  /*4ba0*/  ISETP.GT.AND P3, PT, R10.reuse, 0x8, P3 ;  /* 0x000000080a00780c */ /* 0x040fe20001f64270 */
[--C-:B0-----:R-:W-:Y:S01]  /*4bb0*/  @P1 IMAD.MOV.U32 R6, RZ, RZ, R16.reuse ;  /* 0x000000ffff061224 */ /* 0x101fe200078e0010 */
[----:B------:R-:W-:Y:S01]  /*4bc0*/  ISETP.GT.AND P5, PT, R10, RZ, P0 ;  /* 0x000000ff0a00720c */ /* 0x000fe200007a4270 */
[--C-:B------:R-:W-:Y:S01]  /*4bd0*/  @P1 IMAD.MOV.U32 R7, RZ, RZ, R17.reuse ;  /* 0x000000ffff071224 */ /* 0x100fe200078e0011 */
[----:B------:R-:W-:Y:S01]  /*4be0*/  F2FP.BF16.F32.PACK_AB R32, RZ, R32 ;  /* 0x00000020ff20723e */ /* 0x000fe200000010ff */
[-C--:B------:R-:W-:Y:S01]  /*4bf0*/  FMUL R41, R41, R0.reuse ;  /* 0x0000000029297220 */ /* 0x080fe20000400000 */
[----:B------:R-:W-:Y:S01]  /*4c00*/  F2FP.BF16.F32.PACK_AB R33, RZ, R33 ;  /* 0x00000021ff21723e */ /* 0x000fe200000010ff */
[-C--:B------:R-:W-:Y:S01]  /*4c10*/  FMUL R42, R42, R0.reuse ;  /* 0x000000002a2a7220 */ /* 0x080fe20000400000 */
[----:B------:R0:W-:Y:S01]  /*4c20*/  @P1 STG.E.U16 desc[UR12][R6.64+0x10], R30 ;  /* 0x0000101e06001986 */ /* 0x0001e2000c10150c */
[----:B------:R-:W-:Y:S01]  /*4c30*/  ISETP.GT.AND P1, PT, R10, 0x8, P0 ;  /* 0x000000080a00780c */ /* 0x000fe20000724270 */
[----:B------:R-:W-:Y:S01]  /*4c40*/  FMUL R43, R43, R0 ;  /* 0x000000002b2b7220 */ /* 0x000fe20000400000 */
[----:B------:R-:W-:Y:S01]  /*4c50*/  F2FP.BF16.F32.PACK_AB R34, RZ, R34 ;  /* 0x00000022ff22723e */ /* 0x000fe200000010ff */
[-C--:B------:R-:W-:Y:S01]  /*4c60*/  FMUL R44, R44, R0.reuse ;  /* 0x000000002c2c7220 */ /* 0x080fe20000400000 */
[----:B------:R-:W-:Y:S01]  /*4c70*/  F2FP.BF16.F32.PACK_AB R35, RZ, R35 ;  /* 0x00000023ff23723e */ /* 0x000fe200000010ff */
[-C--:B------:R-:W-:Y:S01]  /*4c80*/  FMUL R45, R45, R0.reuse ;  /* 0x000000002d2d7220 */ /* 0x080fe20000400000 */
[----:B------:R-:W-:Y:S01]  /*4c90*/  ISETP.GT.AND P0, PT, R3, 0x19, PT ;  /* 0x000000190300780c */ /* 0x000fe20003f04270 */
[----:B------:R-:W-:Y:S01]  /*4ca0*/  FMUL R46, R46, R0 ;  /* 0x000000002e2e7220 */ /* 0x000fe20000400000 */
[----:B------:R-:W-:Y:S01]  /*4cb0*/  F2FP.BF16.F32.PACK_AB R36, RZ, R36 ;  /* 0x00000024ff24723e */ /* 0x000fe200000010ff */
[----:B------:R-:W-:Y:S01]  /*4cc0*/  FMUL R47, R47, R0 ;  /* 0x000000002f2f7220 */ /* 0x000fe20000400000 */
[----:B------:R-:W-:Y:S01]  /*4cd0*/  F2FP.BF16.F32.PACK_AB R37, RZ, R37 ;  /* 0x00000025ff25723e */ /* 0x000fe200000010ff */
[--C-:B0-----:R-:W-:Y:S01]  /*4ce0*/  @P2 IMAD.MOV.U32 R6, RZ, RZ, R16.reuse ;  /* 0x000000ffff062224 */ /* 0x101fe200078e0010 */
[----:B------:R-:W-:Y:S01]  /*4cf0*/  F2FP.BF16.F32.PACK_AB R38, RZ, R38 ;  /* 0x00000026ff26723e */ /* 0x000fe200000010ff */
[--C-:B------:R-:W-:Y:S01]  /*4d00*/  @P2 IMAD.MOV.U32 R7, RZ, RZ, R17.reuse ;  /* 0x000000ffff072224 */ /* 0x100fe200078e0011 */
[----:B------:R-:W-:Y:S01]  /*4d10*/  F2FP.BF16.F32.PACK_AB R39, RZ, R39 ;  /* 0x00000027ff27723e */ /* 0x000fe200000010ff */
[----:B------:R-:W-:Y:S01]  /*4d20*/  FMUL R48, R48, R0 ;  /* 0x0000000030307220 */ /* 0x000fe20000400000 */
[----:B------:R-:W-:Y:S01]  /*4d30*/  F2FP.BF16.F32.PACK_AB R40, RZ, R40 ;  /* 0x00000028ff28723e */ /* 0x000fe200000010ff */
[-C--:B------:R-:W-:Y:S01]  /*4d40*/  FMUL R49, R49, R0.reuse ;  /* 0x0000000031317220 */ /* 0x080fe20000400000 */
[----:B------:R0:W-:Y:S01]  /*4d50*/  @P2 STG.E.U16 desc[UR12][R6.64+0x12], R31 ;  /* 0x0000121f06002986 */ /* 0x0001e2000c10150c */
[----:B------:R-:W-:Y:S01]  /*4d60*/  ISETP.GT.AND P2, PT, R3, 0x18, PT ;  /* 0x000000180300780c */ /* 0x000fe20003f44270 */
[-C--:B------:R-:W-:Y:S01]  /*4d70*/  FMUL R50, R50, R0.reuse ;  /* 0x0000000032327220 */ /* 0x080fe20000400000 */
[----:B------:R-:W-:Y:S01]  /*4d80*/  F2FP.BF16.F32.PACK_AB R41, RZ, R41 ;  /* 0x00000029ff29723e */ /* 0x000fe200000010ff */
[----:B------:R-:W-:Y:S01]  /*4d90*/  @P4 STG.E.U16 desc[UR12][R4.64+0x20], R32 ;  /* 0x0000202004004986 */ /* 0x000fe2000c10150c */
[C---:B------:R-:W-:Y:S01]  /*4da0*/  ISETP.GT.AND P4, PT, R10.reuse, RZ, P2 ;  /* 0x000000ff0a00720c */ /* 0x040fe20001784270 */
[-C--:B------:R-:W-:Y:S01]  /*4db0*/  FMUL R51, R51, R0.reuse ;  /* 0x0000000033337220 */ /* 0x080fe20000400000 */
[C---:B------:R-:W-:Y:S01]  /*4dc0*/  ISETP.GT.AND P2, PT, R10.reuse, 0x8, P2 ;  /* 0x000000080a00780c */ /* 0x040fe20001744270 */
[----:B------:R-:W-:Y:S01]  /*4dd0*/  @P5 STG.E.U16 desc[UR12][R4.64+0x22], R33 ;  /* 0x0000222104005986 */ /* 0x000fe2000c10150c */
[----:B------:R-:W-:Y:S01]  /*4de0*/  ISETP.GT.AND P5, PT, R10, RZ, P0 ;  /* 0x000000ff0a00720c */ /* 0x000fe200007a4270 */
[----:B------:R-:W-:Y:S01]  /*4df0*/  FMUL R52, R52, R0 ;  /* 0x0000000034347220 */ /* 0x000fe20000400000 */
[----:B------:R-:W-:Y:S01]  /*4e00*/  F2FP.BF16.F32.PACK_AB R42, RZ, R42 ;  /* 0x0000002aff2a723e */ /* 0x000fe200000010ff */
[--C-:B0-----:R-:W-:Y:S01]  /*4e10*/  @P3 IMAD.MOV.U32 R6, RZ, RZ, R16.reuse ;  /* 0x000000ffff063224 */ /* 0x101fe200078e0010 */
[----:B------:R-:W-:Y:S01]  /*4e20*/  F2FP.BF16.F32.PACK_AB R43, RZ, R43 ;  /* 0x0000002bff2b723e */ /* 0x000fe200000010ff */
[--C-:B------:R-:W-:Y:S01]  /*4e30*/  @P3 IMAD.MOV.U32 R7, RZ, RZ, R17.reuse ;  /* 0x000000ffff073224 */ /* 0x100fe200078e0011 */
[----:B------:R-:W-:Y:S01]  /*4e40*/  F2FP.BF16.F32.PACK_AB R44, RZ, R44 ;  /* 0x0000002cff2c723e */ /* 0x000fe200000010ff */
[-C--:B------:R-:W-:Y:S01]  /*4e50*/  FMUL R53, R53, R0.reuse ;  /* 0x0000000035357220 */ /* 0x080fe20000400000 */
[----:B------:R-:W-:Y:S01]  /*4e60*/  F2FP.BF16.F32.PACK_AB R45, RZ, R45 ;  /* 0x0000002dff2d723e */ /* 0x000fe200000010ff */
[-C--:B------:R-:W-:Y:S01]  /*4e70*/  FMUL R54, R54, R0.reuse ;  /* 0x0000000036367220 */ /* 0x080fe20000400000 */
[----:B------:R0:W-:Y:S01]  /*4e80*/  @P3 STG.E.U16 desc[UR12][R6.64+0x20], R34 ;  /* 0x0000202206003986 */ /* 0x0001e2000c10150c */
[----:B------:R-:W-:Y:S01]  /*4e90*/  ISETP.GT.AND P3, PT, R3, 0x20, PT ;  /* 0x000000200300780c */ /* 0x000fe20003f64270 */
[----:B------:R-:W-:Y:S01]  /*4ea0*/  FMUL R55, R55, R0 ;  /* 0x0000000037377220 */ /* 0x000fe20000400000 */
[----:B------:R-:W-:Y:S01]  /*4eb0*/  F2FP.BF16.F32.PACK_AB R46, RZ, R46 ;  /* 0x0000002eff2e723e */ /* 0x000fe200000010ff */
[-C--:B------:R-:W-:Y:S01]  /*4ec0*/  FMUL R56, R56, R0.reuse ;  /* 0x0000000038387220 */ /* 0x080fe20000400000 */
[----:B------:R-:W-:Y:S01]  /*4ed0*/  F2FP.BF16.F32.PACK_AB R47, RZ, R47 ;  /* 0x0000002fff2f723e */ /* 0x000fe200000010ff */
[----:B------:R-:W-:Y:S01]  /*4ee0*/  FMUL R57, R57, R0 ;  /* 0x0000000039397220 */ /* 0x000fe20000400000 */
[----:B------:R-:W-:Y:S01]  /*4ef0*/  F2FP.BF16.F32.PACK_AB R48, RZ, R48 ;  /* 0x00000030ff30723e */ /* 0x000fe200000010ff */
[-C--:B------:R-:W-:Y:S01]  /*4f00*/  FMUL R58, R58, R0.reuse ;  /* 0x000000003a3a7220 */ /* 0x080fe20000400000 */
[----:B------:R-:W-:Y:S01]  /*4f10*/  F2FP.BF16.F32.PACK_AB R49, RZ, R49 ;  /* 0x00000031ff31723e */ /* 0x000fe200000010ff */
        /* <DEDUP_REMOVED lines=10> */
[----:B------:R-:W-:Y:S01]  /*4fc0*/  ISETP.GT.AND P1, PT, R10, 0x8, P0 ;  /* 0x000000080a00780c */ /* 0x000fe20000724270 */
[-C--:B------:R-:W-:Y:S01]  /*4fd0*/  FMUL R62, R62, R0.reuse ;  /* 0x000000003e3e7220 */ /* 0x080fe20000400000 */
[----:B------:R-:W-:Y:S01]  /*4fe0*/  ISETP.GT.AND P0, PT, R3, 0x21, PT ;  /* 0x000000210300780c */ /* 0x000fe20003f04270 */
        /* <DEDUP_REMOVED lines=65> */
[----:B0-----:R-:W-:Y:S01]  /*5400*/  @P1 IMAD.MOV.U32 R6, RZ, RZ, R16 ;  /* 0x000000ffff061224 */ /* 0x001fe200078e0010 */
[----:B------:R-:W-:Y:S01]  /*5410*/  F2FP.BF16.F32.PACK_AB R75, RZ, R75 ;  /* 0x0000004bff4b723e */ /* 0x000fe200000010ff */
[----:B------:R-:W-:Y:S01]  /*5420*/  @P1 IMAD.MOV.U32 R7, RZ, RZ, R17 ;  /* 0x000000ffff071224 */ /* 0x000fe200078e0011 */
        /* <DEDUP_REMOVED lines=10> */
[----:B------:R-:W-:Y:S01]  /*54d0*/  FMUL R0, R87, R0 ;  /* 0x0000000057007220 */ /* 0x000fe20000400000 */
[C---:B------:R-:W-:Y:S01]  /*54e0*/  ISETP.GT.AND P3, PT, R10.reuse, 0x8, P3 ;  /* 0x000000080a00780c */ /* 0x040fe20001f64270 */
[----:B------:R-:W-:Y:S01]  /*54f0*/  @P5 STG.E.U16 desc[UR12][R4.64+0x52], R45 ;  /* 0x0000522d04005986 */ /* 0x000fe2000c10150c */
[----:B------:R-:W-:-:S02]  /*5500*/  ISETP.GT.AND P5, PT, R10, RZ, P0 ;  /* 0x000000ff0a00720c */ /* 0x000fc400007a4270 */
[----:B------:R-:W-:Y:S01]  /*5510*/  F2FP.BF16.F32.PACK_AB R78, RZ, R78 ;  /* 0x0000004eff4e723e */ /* 0x000fe200000010ff */
[----:B0-----:R-:W-:Y:S01]  /*5520*/  @P2 IMAD.MOV.U32 R6, RZ, RZ, R16 ;  /* 0x000000ffff062224 */ /* 0x001fe200078e0010 */
[----:B------:R-:W-:Y:S01]  /*5530*/  F2FP.BF16.F32.PACK_AB R79, RZ, R79 ;  /* 0x0000004fff4f723e */ /* 0x000fe200000010ff */
[----:B------:R-:W-:Y:S01]  /*5540*/  @P2 IMAD.MOV.U32 R7, RZ, RZ, R17 ;  /* 0x000000ffff072224 */ /* 0x000fe200078e0011 */
[----:B------:R-:W-:Y:S02]  /*5550*/  F2FP.BF16.F32.PACK_AB R80, RZ, R80 ;  /* 0x00000050ff50723e */ /* 0x000fe400000010ff */
[----:B------:R-:W-:Y:S02]  /*5560*/  F2FP.BF16.F32.PACK_AB R81, RZ, R81 ;  /* 0x00000051ff51723e */ /* 0x000fe400000010ff */
[----:B------:R0:W-:Y:S01]  /*5570*/  @P2 STG.E.U16 desc[UR12][R6.64+0x50], R46 ;  /* 0x0000502e06002986 */ /* 0x0001e2000c10150c */
[----:B------:R-:W-:Y:S02]  /*5580*/  ISETP.GT.AND P2, PT, R3, 0x38, PT ;  /* 0x000000380300780c */ /* 0x000fe40003f44270 */
[----:B------:R-:W-:-:S02]  /*5590*/  F2FP.BF16.F32.PACK_AB R82, RZ, R82 ;  /* 0x00000052ff52723e */ /* 0x000fc400000010ff */
[----:B------:R-:W-:Y:S02]  /*55a0*/  F2FP.BF16.F32.PACK_AB R83, RZ, R83 ;  /* 0x00000053ff53723e */ /* 0x000fe400000010ff */
[----:B------:R-:W-:Y:S02]  /*55b0*/  F2FP.BF16.F32.PACK_AB R84, RZ, R84 ;  /* 0x00000054ff54723e */ /* 0x000fe400000010ff */
[----:B------:R-:W-:Y:S02]  /*55c0*/  F2FP.BF16.F32.PACK_AB R85, RZ, R85 ;  /* 0x00000055ff55723e */ /* 0x000fe400000010ff */
[----:B------:R-:W-:Y:S01]  /*55d0*/  F2FP.BF16.F32.PACK_AB R86, RZ, R86 ;  /* 0x00000056ff56723e */ /* 0x000fe200000010ff */
[----:B0-----:R-:W-:Y:S02]  /*55e0*/  @P1 IMAD.MOV.U32 R6, RZ, RZ, R16 ;  /* 0x000000ffff061224 */ /* 0x001fe400078e0010 */
[----:B------:R-:W-:-:S05]  /*55f0*/  @P1 IMAD.MOV.U32 R7, RZ, RZ, R17 ;  /* 0x000000ffff071224 */ /* 0x000fca00078e0011 */
[----:B------:R0:W-:Y:S01]  /*5600*/  @P1 STG.E.U16 desc[UR12][R6.64+0x52], R47 ;  /* 0x0000522f06001986 */ /* 0x0001e2000c10150c */
[C---:B------:R-:W-:Y:S02]  /*5610*/  ISETP.GT.AND P1, PT, R10.reuse, 0x8, P0 ;  /* 0x000000080a00780c */ /* 0x040fe40000724270 */
[----:B------:R-:W-:Y:S01]  /*5620*/  ISETP.GT.AND P0, PT, R3, 0x39, PT ;  /* 0x000000390300780c */ /* 0x000fe20003f04270 */
[----:B------:R-:W-:Y:S01]  /*5630*/  @P4 STG.E.U16 desc[UR12][R4.64+0x60], R48 ;  /* 0x0000603004004986 */ /* 0x000fe2000c10150c */
[C---:B------:R-:W-:Y:S02]  /*5640*/  ISETP.GT.AND P4, PT, R10.reuse, RZ, P2 ;  /* 0x000000ff0a00720c */ /* 0x040fe40001784270 */
[C---:B------:R-:W-:Y:S01]  /*5650*/  ISETP.GT.AND P2, PT, R10.reuse, 0x8, P2 ;  /* 0x000000080a00780c */ /* 0x040fe20001744270 */
[----:B------:R-:W-:Y:S01]  /*5660*/  @P5 STG.E.U16 desc[UR12][R4.64+0x62], R49 ;  /* 0x0000623104005986 */ /* 0x000fe2000c10150c */
[----:B------:R-:W-:Y:S01]  /*5670*/  ISETP.GT.AND P5, PT, R10, RZ, P0 ;  /* 0x000000ff0a00720c */ /* 0x000fe200007a4270 */
[----:B0-----:R-:W-:-:S02]  /*5680*/  @P3 IMAD.MOV.U32 R6, RZ, RZ, R16 ;  /* 0x000000ffff063224 */ /* 0x001fc400078e0010 */
[----:B------:R-:W-:-:S05]  /*5690*/  @P3 IMAD.MOV.U32 R7, RZ, RZ, R17 ;  /* 0x000000ffff073224 */ /* 0x000fca00078e0011 */
[----:B------:R0:W-:Y:S01]  /*56a0*/  @P3 STG.E.U16 desc[UR12][R6.64+0x60], R50 ;  /* 0x0000603206003986 */ /* 0x0001e2000c10150c */
[----:B------:R-:W-:Y:S01]  /*56b0*/  ISETP.GT.AND P3, PT, R3, 0x40, PT ;  /* 0x000000400300780c */ /* 0x000fe20003f64270 */
        /* <DEDUP_REMOVED lines=37> */
[C---:B------:R-:W-:Y:S02]  /*5910*/  ISETP.GT.AND P5, PT, R10.reuse, RZ, P0 ;  /* 0x000000ff0a00720c */ /* 0x040fe400007a4270 */
[----:B------:R-:W-:Y:S01]  /*5920*/  ISETP.GT.AND P0, PT, R10, 0x8, P0 ;  /* 0x000000080a00780c */ /* 0x000fe20000704270 */
[----:B0-----:R-:W-:-:S02]  /*5930*/  @P2 IMAD.MOV.U32 R6, RZ, RZ, R16 ;  /* 0x000000ffff062224 */ /* 0x001fc400078e0010 */
[----:B------:R-:W-:-:S05]  /*5940*/  @P2 IMAD.MOV.U32 R7, RZ, RZ, R17 ;  /* 0x000000ffff072224 */ /* 0x000fca00078e0011 */
[----:B------:R0:W-:Y:S01]  /*5950*/  @P2 STG.E.U16 desc[UR12][R6.64+0x90], R62 ;  /* 0x0000903e06002986 */ /* 0x0001e2000c10150c */
[----:B------:R-:W-:Y:S01]  /*5960*/  ISETP.GT.AND P2, PT, R3, 0x59, PT ;  /* 0x000000590300780c */ /* 0x000fe20003f44270 */
[----:B0-----:R-:W-:Y:S02]  /*5970*/  @P1 IMAD.MOV.U32 R6, RZ, RZ, R16 ;  /* 0x000000ffff061224 */ /* 0x001fe400078e0010 */
[----:B------:R-:W-:-:S05]  /*5980*/  @P1 IMAD.MOV.U32 R7, RZ, RZ, R17 ;  /* 0x000000ffff071224 */ /* 0x000fca00078e0011 */
[----:B------:R0:W-:Y:S01]  /*5990*/  @P1 STG.E.U16 desc[UR12][R6.64+0x92], R63 ;  /* 0x0000923f06001986 */ /* 0x0001e2000c10150c */
[----:B------:R-:W-:-:S03]  /*59a0*/  ISETP.GT.AND P1, PT, R3, 0x58, PT ;  /* 0x000000580300780c */ /* 0x000fc60003f24270 */
[----:B------:R-:W-:Y:S01]  /*59b0*/  @P4 STG.E.U16 desc[UR12][R4.64+0xa0], R64 ;  /* 0x0000a04004004986 */ /* 0x000fe2000c10150c */
[C---:B------:R-:W-:Y:S02]  /*59c0*/  ISETP.GT.AND P4, PT, R10.reuse, RZ, P1 ;  /* 0x000000ff0a00720c */ /* 0x040fe40000f84270 */
[C---:B------:R-:W-:Y:S01]  /*59d0*/  ISETP.GT.AND P1, PT, R10.reuse, 0x8, P1 ;  /* 0x000000080a00780c */ /* 0x040fe20000f24270 */
[----:B------:R-:W-:Y:S01]  /*59e0*/  @P5 STG.E.U16 desc[UR12][R4.64+0xa2], R65 ;  /* 0x0000a24104005986 */ /* 0x000fe2000c10150c */
[C---:B------:R-:W-:Y:S02]  /*59f0*/  ISETP.GT.AND P5, PT, R10.reuse, RZ, P2 ;  /* 0x000000ff0a00720c */ /* 0x040fe400017a4270 */
[----:B------:R-:W-:Y:S01]  /*5a00*/  ISETP.GT.AND P2, PT, R10, 0x8, P2 ;  /* 0x000000080a00780c */ /* 0x000fe20001744270 */
[----:B0-----:R-:W-:Y:S02]  /*5a10*/  @P3 IMAD.MOV.U32 R6, RZ, RZ, R16 ;  /* 0x000000ffff063224 */ /* 0x001fe400078e0010 */
        /* <DEDUP_REMOVED lines=15> */
[----:B------:R0:W-:Y:S02]  /*5b10*/  @P1 STG.E.U16 desc[UR12][R6.64+0xb0], R70 ;  /* 0x0000b04606001986 */ /* 0x0001e4000c10150c */
[----:B0-----:R-:W-:Y:S02]  /*5b20*/  @P2 IMAD.MOV.U32 R6, RZ, RZ, R16 ;  /* 0x000000ffff062224 */ /* 0x001fe400078e0010 */
[----:B------:R-:W-:-:S05]  /*5b30*/  @P2 IMAD.MOV.U32 R7, RZ, RZ, R17 ;  /* 0x000000ffff072224 */ /* 0x000fca00078e0011 */
[----:B------:R0:W-:Y:S01]  /*5b40*/  @P2 STG.E.U16 desc[UR12][R6.64+0xb2], R71 ;  /* 0x0000b24706002986 */ /* 0x0001e2000c10150c */
[----:B------:R-:W-:-:S03]  /*5b50*/  ISETP.GT.AND P2, PT, R3, 0x71, PT ;  /* 0x000000710300780c */ /* 0x000fc60003f44270 */
[----:B------:R-:W-:Y:S01]  /*5b60*/  @P4 STG.E.U16 desc[UR12][R4.64+0xc0], R72 ;  /* 0x0000c04804004986 */ /* 0x000fe2000c10150c */
[----:B------:R-:W-:-:S03]  /*5b70*/  ISETP.GT.AND P4, PT, R3, 0x68, PT ;  /* 0x000000680300780c */ /* 0x000fc60003f84270 */
[----:B------:R-:W-:Y:S01]  /*5b80*/  @P5 STG.E.U16 desc[UR12][R4.64+0xc2], R73 ;  /* 0x0000c24904005986 */ /* 0x000fe2000c10150c */
[----:B------:R-:W-:Y:S02]  /*5b90*/  ISETP.GT.AND P5, PT, R3, 0x69, PT ;  /* 0x000000690300780c */ /* 0x000fe40003fa4270 */
[C---:B------:R-:W-:Y:S01]  /*5ba0*/  ISETP.GT.AND P1, PT, R10.reuse, RZ, P4 ;  /* 0x000000ff0a00720c */ /* 0x040fe20002724270 */
[----:B0-----:R-:W-:Y:S01]  /*5bb0*/  @P3 IMAD.MOV.U32 R6, RZ, RZ, R16 ;  /* 0x000000ffff063224 */ /* 0x001fe200078e0010 */
[C---:B------:R-:W-:Y:S01]  /*5bc0*/  ISETP.GT.AND P6, PT, R10.reuse, RZ, P5 ;  /* 0x000000ff0a00720c */ /* 0x040fe20002fc4270 */
[----:B------:R-:W-:Y:S01]  /*5bd0*/  @P3 IMAD.MOV.U32 R7, RZ, RZ, R17 ;  /* 0x000000ffff073224 */ /* 0x000fe200078e0011 */
[----:B------:R-:W-:-:S04]  /*5be0*/  ISETP.GT.AND P4, PT, R10, 0x8, P4 ;  /* 0x000000080a00780c */ /* 0x000fc80002784270 */
[----:B------:R0:W-:Y:S01]  /*5bf0*/  @P3 STG.E.U16 desc[UR12][R6.64+0xc0], R74 ;  /* 0x0000c04a06003986 */ /* 0x0001e2000c10150c */
[----:B------:R-:W-:-:S06]  /*5c00*/  ISETP.GT.AND P3, PT, R3, 0x70, PT ;  /* 0x000000700300780c */ /* 0x000fcc0003f64270 */
[----:B------:R-:W-:Y:S02]  /*5c10*/  @P6 IMAD.MOV.U32 R2, RZ, RZ, R4 ;  /* 0x000000ffff026224 */ /* 0x000fe400078e0004 */
[----:B0-----:R-:W-:Y:S02]  /*5c20*/  @P0 IMAD.MOV.U32 R6, RZ, RZ, R16 ;  /* 0x000000ffff060224 */ /* 0x001fe400078e0010 */
[----:B------:R-:W-:-:S05]  /*5c30*/  @P0 IMAD.MOV.U32 R7, RZ, RZ, R17 ;  /* 0x000000ffff070224 */ /* 0x000fca00078e0011 */
[----:B------:R-:W-:Y:S01]  /*5c40*/  @P0 STG.E.U16 desc[UR12][R6.64+0xc2], R75 ;  /* 0x0000c24b06000986 */ /* 0x000fe2000c10150c */
[----:B------:R-:W-:-:S03]  /*5c50*/  ISETP.GT.AND P0, PT, R3, 0x79, PT ;  /* 0x000000790300780c */ /* 0x000fc60003f04270 */
[----:B------:R-:W-:Y:S01]  /*5c60*/  @P1 STG.E.U16 desc[UR12][R4.64+0xd0], R76 ;  /* 0x0000d04c04001986 */ /* 0x000fe2000c10150c */
[----:B------:R-:W-:Y:S01]  /*5c70*/  ISETP.GT.AND P1, PT, R3, 0x78, PT ;  /* 0x000000780300780c */ /* 0x000fe20003f24270 */
[----:B------:R-:W-:-:S05]  /*5c80*/  @P6 IMAD.MOV.U32 R3, RZ, RZ, R5 ;  /* 0x000000ffff036224 */ /* 0x000fca00078e0005 */
[----:B------:R0:W-:Y:S01]  /*5c90*/  @P6 STG.E.U16 desc[UR12][R2.64+0xd2], R77 ;  /* 0x0000d24d02006986 */ /* 0x0001e2000c10150c */
[C---:B------:R-:W-:Y:S02]  /*5ca0*/  ISETP.GT.AND P6, PT, R10.reuse, 0x8, P5 ;  /* 0x000000080a00780c */ /* 0x040fe40002fc4270 */
[C---:B------:R-:W-:Y:S02]  /*5cb0*/  ISETP.GT.AND P5, PT, R10.reuse, RZ, P3 ;  /* 0x000000ff0a00720c */ /* 0x040fe40001fa4270 */
[----:B------:R-:W-:Y:S01]  /*5cc0*/  ISETP.GT.AND P3, PT, R10, 0x8, P3 ;  /* 0x000000080a00780c */ /* 0x000fe20001f64270 */
[----:B0-----:R-:W-:Y:S02]  /*5cd0*/  @P4 IMAD.MOV.U32 R2, RZ, RZ, R16 ;  /* 0x000000ffff024224 */ /* 0x001fe400078e0010 */
[----:B------:R-:W-:-:S05]  /*5ce0*/  @P4 IMAD.MOV.U32 R3, RZ, RZ, R17 ;  /* 0x000000ffff034224 */ /* 0x000fca00078e0011 */
[----:B------:R0:W-:Y:S01]  /*5cf0*/  @P4 STG.E.U16 desc[UR12][R2.64+0xd0], R78 ;  /* 0x0000d04e02004986 */ /* 0x0001e2000c10150c */
        /* <DEDUP_REMOVED lines=14> */
[----:B------:R0:W-:Y:S02]  /*5de0*/  @P4 STG.E.U16 desc[UR12][R2.64+0xe2], R81 ;  /* 0x0000e25102004986 */ /* 0x0001e4000c10150c */
        /* <DEDUP_REMOVED lines=8> */
[----:B------:R0:W-:Y:S04]  /*5e70*/  @P5 STG.E.U16 desc[UR12][R2.64+0xf0], R84 ;  /* 0x0000f05402005986 */ /* 0x0001e8000c10150c */
[----:B------:R1:W-:Y:S01]  /*5e80*/  @P6 STG.E.U16 desc[UR12][R4.64+0xf2], R85 ;  /* 0x0000f25504006986 */ /* 0x0003e2000c10150c */
[----:B0-----:R-:W-:Y:S02]  /*5e90*/  @P1 IMAD.MOV.U32 R2, RZ, RZ, R16 ;  /* 0x000000ffff021224 */ /* 0x001fe400078e0010 */
[----:B------:R-:W-:-:S05]  /*5ea0*/  @P1 IMAD.MOV.U32 R3, RZ, RZ, R17 ;  /* 0x000000ffff031224 */ /* 0x000fca00078e0011 */
[----:B------:R1:W-:Y:S01]  /*5eb0*/  @P1 STG.E.U16 desc[UR12][R2.64+0xf0], R86 ;  /* 0x0000f05602001986 */ /* 0x0003e2000c10150c */
[----:B------:R-:W-:Y:S05]  /*5ec0*/  @!P0 EXIT ;  /* 0x000000000000894d */ /* 0x000fea0003800000 */
[----:B------:R-:W-:-:S05]  /*5ed0*/  F2FP.BF16.F32.PACK_AB R0, RZ, R0 ;  /* 0x00000000ff00723e */ /* 0x000fca00000010ff */
[----:B------:R-:W-:Y:S01]  /*5ee0*/  STG.E.U16 desc[UR12][R16.64+0xf2], R0 ;  /* 0x0000f20010007986 */ /* 0x000fe2000c10150c */
[----:B------:R-:W-:Y:S05]  /*5ef0*/  EXIT ;  /* 0x000000000000794d */ /* 0x000fea0003800000 */
.L_x_14:
[----:B------:R-:W-:-:S13]  /*5f00*/  ISETP.NE.AND P0, PT, R8, RZ, PT ;  /* 0x000000ff0800720c */ /* 0x000fda0003f05270 */
[----:B------:R-:W-:Y:S05]  /*5f10*/  @P0 EXIT ;  /* 0x000000000000094d */ /* 0x000fea0003800000 */
[----:B------:R-:W-:-:S13]  /*5f20*/  ELECT P0, URZ, PT ;  /* 0x00000000003f782f */ /* 0x000fda0003800000 */
[----:B------:R-:W-:Y:S05]  /*5f30*/  @!P0 BRA `(.L_x_153) ;  /* 0x00000008000c8947 */ /* 0x000fea0003800000 */
[----:B------:R-:W-:-:S13]  /*5f40*/  ISETP.GE.AND P0, PT, R6, 0x1, PT ;  /* 0x000000010600780c */ /* 0x000fda0003f06270 */
[----:B------:R-:W-:Y:S05]  /*5f50*/  @!P0 BRA `(.L_x_153) ;  /* 0x0000000800048947 */ /* 0x000fea0003800000 */
[----:B------:R-:W2:Y:S01]  /*5f60*/  S2R R14, SR_CgaCtaId ;  /* 0x00000000000e7919 */ /* 0x000ea20000008800 */
[----:B------:R-:W-:Y:S01]  /*5f70*/  IMAD.SHL.U32 R21, R11, 0x40, RZ ;  /* 0x000000400b157824 */ /* 0x000fe200078e00ff */
[----:B------:R-:W-:Y:S01]  /*5f80*/  ULDC UR4, c[0x0][0x384] ;  /* 0x0000e10000047ab9 */ /* 0x000fe20000000800 */
[----:B------:R-:W-:Y:S01]  /*5f90*/  LOP3.LUT P0, RZ, R10, 0x1f, RZ, 0xc0, !PT ;  /* 0x0000001f0aff7812 */ /* 0x000fe2000780c0ff */
[----:B------:R-:W-:Y:S01]  /*5fa0*/  ULDC UR5, c[0x0][0x388] ;  /* 0x0000e20000057ab9 */ /* 0x000fe20000000800 */
[----:B------:R-:W-:Y:S01]  /*5fb0*/  IMAD.HI.U32 R3, R21, UR4, RZ ;  /* 0x0000000415037c27 */ /* 0x000fe2000f8e00ff */
[C---:B------:R-:W-:Y:S02]  /*5fc0*/  ISETP.NE.AND P1, PT, R12.reuse, RZ, PT ;  /* 0x000000ff0c00720c */ /* 0x040fe40003f25270 */
[----:B------:R-:W-:Y:S02]  /*5fd0*/  CS2R R8, SRZ ;  /* 0x0000000000087805 */ /* 0x000fe4000001ff00 */
[----:B------:R-:W-:Y:S01]  /*5fe0*/  ISETP.NE.OR P0, PT, R12, RZ, !P0 ;  /* 0x000000ff0c00720c */ /* 0x000fe20004705670 */
[----:B------:R-:W-:Y:S01]  /*5ff0*/  VIADD R25, R6, 0x1 ;  /* 0x0000000106197836 */ /* 0x000fe20000000000 */
[----:B------:R-:W-:Y:S01]  /*6000*/  LOP3.LUT R24, R4, 0x2, RZ, 0xfc, !PT ;  /* 0x0000000204187812 */ /* 0x000fe200078efcff */
[----:B------:R-:W-:Y:S01]  /*6010*/  IMAD.MOV.U32 R5, RZ, RZ, 0x1 ;  /* 0x00000001ff057424 */ /* 0x000fe200078e00ff */
[----:B------:R-:W-:Y:S01]  /*6020*/  CS2R R10, SRZ ;  /* 0x00000000000a7805 */ /* 0x000fe2000001ff00 */
[----:B------:R-:W-:Y:S01]  /*6030*/  IMAD.MOV.U32 R7, RZ, RZ, RZ ;  /* 0x000000ffff077224 */ /* 0x000fe200078e00ff */
[----:B------:R-:W-:Y:S01]  /*6040*/  SHF.R.U32.HI R3, RZ, UR5, R3 ;  /* 0x00000005ff037c19 */ /* 0x000fe20008011603 */
[----:B--2--5:R-:W-:-:S05]  /*6050*/  IMAD.SHL.U32 R0, R14, 0x40, RZ ;  /* 0x000000400e007824 */ /* 0x024fca00078e00ff */
[----:B------:R-:W-:-:S05]  /*6060*/  LOP3.LUT R0, R0, 0x40, RZ, 0xc0, !PT ;  /* 0x0000004000007812 */ /* 0x000fca00078ec0ff */
[----:B---3--:R-:W-:Y:S02]  /*6070*/  IMAD R2, R13, 0x80, R0 ;  /* 0x000000800d027824 */ /* 0x008fe400078e0200 */
[----:B------:R-:W-:-:S07]  /*6080*/  IMAD.SHL.U32 R0, R14, 0x800, RZ ;  /* 0x000008000e007824 */ /* 0x000fce00078e00ff */
.L_x_157:
[----:B------:R-:W0:Y:S01]  /*6090*/  S2R R13, SR_CgaCtaId ;  /* 0x00000000000d7919 */ /* 0x000e220000008800 */
[----:B------:R-:W-:-:S04]  /*60a0*/  MOV R12, 0x400 ;  /* 0x00000400000c7802 */ /* 0x000fc80000000f00 */
[----:B0-----:R-:W-:Y:S02]  /*60b0*/  LEA R20, R13, R12, 0x18 ;  /* 0x0000000c0d147211 */ /* 0x001fe400078ec0ff */
[----:B------:R-:W-:-:S03]  /*60c0*/  SHF.L.U32 R12, R5, 0x1f, RZ ;  /* 0x0000001f050c7819 */ /* 0x000fc600000006ff */
[----:B------:R-:W-:-:S07]  /*60d0*/  IMAD R15, R7, 0x8, R20 ;  /* 0x00000008070f7824 */ /* 0x000fce00078e0214 */
.L_x_154:
[----:B0-----:R0:W1:Y:S02]  /*60e0*/  SYNCS.PHASECHK.TRANS64.TRYWAIT P2, [R15+URZ+0x36090], R12 ;  /* 0x0360900c0f0075a7 */ /* 0x001064000804017f */
[----:B-1----:R-:W-:Y:S05]  /*60f0*/  @!P2 NANOSLEEP.SYNCS 0x989680 ;  /* 0x009896800000a95d */ /* 0x002fea0003900000 */
[----:B------:R-:W1:Y:S02]  /*6100*/  @!P2 SYNCS.PHASECHK.TRANS64 P2, [R15+URZ+0x36090], R12 ;  /* 0x0360900c0f00a5a7 */ /* 0x000e64000804007f */
[----:B-1----:R-:W-:Y:S05]  /*6110*/  @!P2 BRA `(.L_x_154) ;  /* 0xfffffffc00f0a947 */ /* 0x002fea000383ffff */
[----:B0-----:R-:W0:Y:S02]  /*6120*/  @!P1 LDC R12, c[0x0][0x580] ;  /* 0x00016000ff0c9b82 */ /* 0x001e240000000800 */
[----:B0-----:R0:W-:Y:S02]  /*6130*/  @!P1 SYNCS.ARRIVE.TRANS64 RZ, [R15+URZ+0x36000], R12 ;  /* 0x0360000c0fff99a7 */ /* 0x0011e4000800003f */
[----:B0-----:R-:W-:-:S04]  /*6140*/  PRMT R12, R24, 0x9910, RZ ;  /* 0x00009910180c7816 */ /* 0x001fc800000000ff */
[----:B------:R-:W-:-:S13]  /*6150*/  ISETP.NE.AND P2, PT, R12, 0x2, PT ;  /* 0x000000020c00780c */ /* 0x000fda0003f45270 */
[----:B------:R-:W-:Y:S05]  /*6160*/  @P2 BRA `(.L_x_155) ;  /* 0x0000000000042947 */ /* 0x000fea0003800000 */
[----:B------:R-:W-:Y:S01]  /*6170*/  BPT.TRAP 0x1 ;  /* 0x000000040000795c */ /* 0x000fe20000300000 */
.L_x_155:
[----:B------:R-:W-:Y:S05]  /*6180*/  @P0 BRA `(.L_x_156) ;  /* 0x0000000000040947 */ /* 0x000fea0003800000 */
[----:B------:R-:W-:Y:S01]  /*6190*/  BPT.TRAP 0x1 ;  /* 0x000000040000795c */ /* 0x000fe20000300000 */
.L_x_156:
[----:B------:R-:W0:Y:S01]  /*61a0*/  LDC R16, c[0x0][0x380] ;  /* 0x0000e000ff107b82 */ /* 0x000e220000000800 */
[----:B------:R-:W-:Y:S01]  /*61b0*/  R2UR UR4, R3 ;  /* 0x00000000030472ca */ /* 0x000fe200000e0000 */
[----:B------:R-:W-:Y:S01]  /*61c0*/  ULDC UR16, c[0x0][0x38c] ;  /* 0x0000e30000107ab9 */ /* 0x000fe20000000800 */
[----:B------:R-:W-:Y:S01]  /*61d0*/  R2UR UR14, R21 ;  /* 0x00000000150e72ca */ /* 0x000fe200000e0000 */
[----:B------:R-:W-:Y:S01]  /*61e0*/  UISETP.NE.AND UP0, UPT, UR16, 0x1, UPT ;  /* 0x000000011000788c */ /* 0x000fe2000bf05270 */
[----:B------:R-:W-:Y:S01]  /*61f0*/  R2UR UR17, R15 ;  /* 0x000000000f1172ca */ /* 0x000fe200000e0000 */
[----:B------:R-:W-:Y:S01]  /*6200*/  IMAD.SHL.U32 R15, R7, 0x1000, RZ ;  /* 0x00001000070f7824 */ /* 0x000fe200078e00ff */
[----:B------:R-:W-:Y:S01]  /*6210*/  ULDC UR24, c[0x0][0x398] ;  /* 0x0000e60000187ab9 */ /* 0x000fe20000000800 */
[----:B------:R-:W1:Y:S01]  /*6220*/  LDC.64 R12, c[0x0][0x3f8] ;  /* 0x0000fe00ff0c7b82 */ /* 0x000e620000000a00 */
[----:B------:R-:W-:Y:S01]  /*6230*/  R2UR UR18, R10 ;  /* 0x000000000a1272ca */ /* 0x000fe200000e0000 */
[----:B------:R-:W-:Y:S01]  /*6240*/  ULDC UR13, c[0x0][0x3ec] ;  /* 0x0000fb00000d7ab9 */ /* 0x000fe20000000800 */
[----:B------:R-:W-:Y:S01]  /*6250*/  VIADD R25, R25, 0xffffffff ;  /* 0xffffffff19197836 */ /* 0x000fe20000000000 */
[----:B------:R-:W-:Y:S01]  /*6260*/  ULDC.64 UR28, c[0x0][0x198] ;  /* 0x00006600001c7ab9 */ /* 0x000fe20000000a00 */
[----:B------:R-:W-:Y:S01]  /*6270*/  ULDC.64 UR20, c[0x0][0x3f0] ;  /* 0x0000fc0000147ab9 */ /* 0x000fe20000000a00 */
[----:B------:R-:W-:Y:S01]  /*6280*/  VIADD R7, R7, 0x1 ;  /* 0x0000000107077836 */ /* 0x000fe20000000000 */
[----:B------:R-:W-:Y:S01]  /*6290*/  @UP0 ULDC.64 UR8, c[0x0][0x390] ;  /* 0x0000e40000080ab9 */ /* 0x000fe20000000a00 */
[----:B------:R-:W1:Y:S01]  /*62a0*/  LDC.64 R18, c[0x0][0x3d0] ;  /* 0x0000f400ff127b82 */ /* 0x000e620000000a00 */
[----:B------:R-:W-:Y:S01]  /*62b0*/  ISETP.GT.AND P6, PT, R25, 0x1, PT ;  /* 0x000000011900780c */ /* 0x000fe20003fc4270 */
[----:B------:R-:W-:Y:S01]  /*62c0*/  UIADD3 UR17, UR17, 0x36000, URZ ;  /* 0x0003600011117890 */ /* 0x000fe2000fffe03f */
[C---:B------:R-:W-:Y:S01]  /*62d0*/  ISETP.NE.AND P5, PT, R7.reuse, 0x12, PT ;  /* 0x000000120700780c */ /* 0x040fe20003fa5270 */
[----:B------:R-:W-:Y:S01]  /*62e0*/  UMOV UR30, 0x30000 ;  /* 0x00030000001e7882 */ /* 0x000fe20000000000 */
[----:B------:R-:W-:Y:S01]  /*62f0*/  UMOV UR26, 0x0 ;  /* 0x00000000001a7882 */ /* 0x000fe20000000000 */
[----:B------:R-:W-:Y:S01]  /*6300*/  USHF.L.U32 UR18, UR18, 0x5, URZ ;  /* 0x0000000512127899 */ /* 0x000fe2000800063f */
[----:B------:R-:W-:Y:S01]  /*6310*/  SEL R7, R7, RZ, P5 ;  /* 0x000000ff07077207 */ /* 0x000fe20002800000 */
[----:B------:R-:W2:Y:S01]  /*6320*/  LDC R17, c[0x0][0x400] ;  /* 0x00010000ff117b82 */ /* 0x000ea20000000800 */
[----:B0-----:R-:W-:Y:S01]  /*6330*/  ISETP.NE.AND P2, PT, R16, 0x1, PT ;  /* 0x000000011000780c */ /* 0x001fe20003f45270 */
[----:B------:R-:W-:-:S06]  /*6340*/  UMOV UR27, 0x10000000 ;  /* 0x10000000001b7882 */ /* 0x000fcc0000000000 */
[----:B------:R-:W0:Y:S06]  /*6350*/  LDC.64 R22, c[0x0][0x3e0] ;  /* 0x0000f800ff167b82 */ /* 0x000e2c0000000a00 */
[----:B------:R-:W-:Y:S01]  /*6360*/  @P2 IMAD.U32 R14, RZ, RZ, UR4 ;  /* 0x00000004ff0e2e24 */ /* 0x000fe2000f8e00ff */
[----:B------:R-:W-:Y:S01]  /*6370*/  ULDC.64 UR4, c[0x0][0x3c8] ;  /* 0x0000f20000047ab9 */ /* 0x000fe20000000a00 */
[----:B-1----:R-:W-:Y:S02]  /*6380*/  IMAD R13, R9, R18, R13 ;  /* 0x00000012090d7224 */ /* 0x002fe400078e020d */
[----:B------:R-:W-:Y:S01]  /*6390*/  IMAD R12, R11, UR5, R12 ;  /* 0x000000050b0c7c24 */ /* 0x000fe2000f8e020c */
[----:B------:R-:W-:Y:S01]  /*63a0*/  @P2 R2UR UR14, R14 ;  /* 0x000000000e0e22ca */ /* 0x000fe200000e0000 */
[----:B------:R-:W-:Y:S01]  /*63b0*/  VIADD R14, R10, 0x1 ;  /* 0x000000010a0e7836 */ /* 0x000fe20000000000 */
[----:B------:R-:W-:Y:S01]  /*63c0*/  LOP3.LUT R10, R15, 0x800, R0, 0xf8, !PT ;  /* 0x000008000f0a7812 */ /* 0x000fe200078ef800 */
[----:B------:R-:W-:-:S02]  /*63d0*/  IMAD.IADD R18, R20, 0x1, R15 ;  /* 0x0000000114127824 */ /* 0x000fc400078e020f */
[----:B------:R-:W-:Y:S01]  /*63e0*/  VIADD R15, R11, 0x1 ;  /* 0x000000010b0f7836 */ /* 0x000fe20000000000 */
[----:B------:R-:W-:Y:S01]  /*63f0*/  ISETP.NE.AND P2, PT, R14, UR15, PT ;  /* 0x0000000f0e007c0c */ /* 0x000fe2000bf45270 */
[----:B------:R-:W-:Y:S02]  /*6400*/  IMAD R20, R10, 0x2, R20 ;  /* 0x000000020a147824 */ /* 0x000fe400078e0214 */
[----:B------:R-:W-:Y:S02]  /*6410*/  IMAD.U32 R13, R13, 0x20, R12 ;  /* 0x000000200d0d7824 */ /* 0x000fe400078e000c */
[----:B--2---:R-:W-:Y:S01]  /*6420*/  IMAD R10, R8, R19, R17 ;  /* 0x00000013080a7224 */ /* 0x004fe200078e0211 */
[----:B------:R-:W-:Y:S01]  /*6430*/  R2UR UR23, R20 ;  /* 0x00000000141772ca */ /* 0x000fe200000e0000 */
[----:B------:R-:W-:Y:S01]  /*6440*/  UIMAD.WIDE.U32 UR6, UR14, UR8, URZ ;  /* 0x000000080e0672a5 */ /* 0x000fe2000f8e003f */
[----:B------:R-:W-:Y:S01]  /*6450*/  VIADD R12, R9, 0x1 ;  /* 0x00000001090c7836 */ /* 0x000fe20000000000 */
[----:B------:R-:W-:Y:S01]  /*6460*/  UIADD3 UR6, -UR14, URZ, URZ ;  /* 0x0000003f0e067290 */ /* 0x000fe2000fffe13f */
[----:B------:R-:W-:Y:S01]  /*6470*/  IMAD.U32 R10, R10, 0x400, R13 ;  /* 0x000004000a0a7824 */ /* 0x000fe200078e000d */
[----:B------:R-:W-:Y:S01]  /*6480*/  UMOV UR5, UR14 ;  /* 0x0000000e00057c82 */ /* 0x000fe20008000000 */
[----:B------:R-:W-:Y:S01]  /*6490*/  @UP0 USHF.R.U32.HI UR5, URZ, UR9, UR7 ;  /* 0x000000093f050299 */ /* 0x000fe20008011607 */
[----:B------:R-:W-:Y:S01]  /*64a0*/  @P2 IMAD.MOV R15, RZ, RZ, R11 ;  /* 0x000000ffff0f2224 */ /* 0x000fe200078e020b */
[----:B------:R-:W-:Y:S01]  /*64b0*/  UISETP.NE.AND UP0, UPT, UR24, 0x1, UPT ;  /* 0x000000011800788c */ /* 0x000fe2000bf05270 */
[----:B------:R-:W-:Y:S01]  /*64c0*/  IMAD R16, R16, UR6, R21 ;  /* 0x0000000610107c24 */ /* 0x000fe2000f8e0215 */
[----:B------:R-:W-:Y:S01]  /*64d0*/  R2UR UR25, R10 ;  /* 0x000000000a1972ca */ /* 0x000fe200000e0000 */
[----:B------:R-:W-:Y:S01]  /*64e0*/  ULDC.64 UR8, c[0x0][0x3c0] ;  /* 0x0000f00000087ab9 */ /* 0x000fe20000000a00 */
[----:B0-----:R-:W-:Y:S01]  /*64f0*/  ISETP.NE.AND P3, PT, R15, R22, PT ;  /* 0x000000160f00720c */ /* 0x001fe20003f65270 */
[----:B------:R-:W-:Y:S01]  /*6500*/  UMOV UR22, UR5 ;  /* 0x0000000500167c82 */ /* 0x000fe20008000000 */
[----:B------:R-:W-:Y:S01]  /*6510*/  R2UR UR19, R16 ;  /* 0x00000000101372ca */ /* 0x000fe200000e0000 */
[----:B------:R-:W-:Y:S01]  /*6520*/  UIADD3 UR7, -UR5, URZ, URZ ;  /* 0x0000003f05077290 */ /* 0x000fe2000fffe13f */
[----:B------:R-:W-:Y:S01]  /*6530*/  SEL R10, RZ, 0x1, P5 ;  /* 0x00000001ff0a7807 */ /* 0x000fe20002800000 */
[----:B------:R-:W-:Y:S01]  /*6540*/  UIADD3 UR6, UP1, UR28, 0xf0, URZ ;  /* 0x000000f01c067890 */ /* 0x000fe2000ff3e03f */
[----:B------:R-:W-:Y:S01]  /*6550*/  VIADD R13, R8, 0x1 ;  /* 0x00000001080d7836 */ /* 0x000fe20000000000 */
[----:B------:R-:W-:Y:S01]  /*6560*/  @UP0 ULDC UR10, c[0x0][0x39c] ;  /* 0x0000e700000a0ab9 */ /* 0x000fe20000000800 */
[----:B------:R-:W-:Y:S01]  /*6570*/  @UP0 ULDC UR12, c[0x0][0x3a0] ;  /* 0x0000e800000c0ab9 */ /* 0x000fe20000000800 */
[----:B------:R-:W-:Y:S01]  /*6580*/  UIMAD.WIDE.U32 UR10, UR5, UR10, URZ ;  /* 0x0000000a050a72a5 */ /* 0x000fe2000f8e003f */
[----:B------:R-:W-:Y:S01]  /*6590*/  LOP3.LUT R5, R5, R10, RZ, 0x3c, !PT ;  /* 0x0000000a05057212 */ /* 0x000fe200078e3cff */
[----:B------:R-:W-:Y:S01]  /*65a0*/  UIMAD UR7, UR16, UR7, UR14 ;  /* 0x00000007100772a4 */ /* 0x000fe2000f8e020e */
[----:B------:R-:W-:Y:S01]  /*65b0*/  R2UR UR16, R18 ;  /* 0x00000000121072ca */ /* 0x000fe200000e0000 */
[----:B------:R-:W-:Y:S01]  /*65c0*/  @UP0 USHF.R.U32.HI UR22, URZ, UR12, UR11 ;  /* 0x0000000c3f160299 */ /* 0x000fe2000801160b */
[----:B------:R-:W-:Y:S01]  /*65d0*/  @P3 IMAD.MOV R12, RZ, RZ, R9 ;  /* 0x000000ffff0c3224 */ /* 0x000fe200078e0209 */
[----:B------:R-:W-:Y:S01]  /*65e0*/  UIMAD UR19, UR19, UR8, UR13 ;  /* 0x00000008131372a4 */ /* 0x000fe2000f8e020d */
[----:B------:R-:W-:Y:S01]  /*65f0*/  R2UR UR12, R11 ;  /* 0x000000000b0c72ca */ /* 0x000fe200000e0000 */
[----:B------:R-:W-:Y:S01]  /*6600*/  UIADD3 UR8, -UR22, URZ, URZ ;  /* 0x0000003f16087290 */ /* 0x000fe2000fffe13f */
[----:B------:R-:W-:Y:S01]  /*6610*/  R2UR UR13, R9 ;  /* 0x00000000090d72ca */ /* 0x000fe200000e0000 */
[----:B------:R-:W-:Y:S01]  /*6620*/  UIADD3 UR28, UP2, UR28, 0x270, URZ ;  /* 0x000002701c1c7890 */ /* 0x000fe2000ff5e03f */
[----:B------:R-:W-:Y:S01]  /*6630*/  ISETP.NE.AND P4, PT, R12, R23, PT ;  /* 0x000000170c00720c */ /* 0x000fe20003f85270 */
[----:B------:R-:W-:Y:S01]  /*6640*/  UIMAD UR5, UR24, UR8, UR5 ;  /* 0x00000008180572a4 */ /* 0x000fe2000f8e0205 */
[----:B------:R-:W-:Y:S01]  /*6650*/  R2UR UR11, R2 ;  /* 0x00000000020b72ca */ /* 0x000fe200000e0000 */
[----:B------:R-:W-:Y:S01]  /*6660*/  UIMAD UR20, UR7, UR9, UR20 ;  /* 0x00000009071472a4 */ /* 0x000fe2000f8e0214 */
[----:B------:R-:W-:Y:S01]  /*6670*/  R2UR UR14, R8 ;  /* 0x00000000080e72ca */ /* 0x000fe200000e0000 */
[----:B------:R-:W-:Y:S01]  /*6680*/  UIMAD UR21, UR5, UR4, UR21 ;  /* 0x00000004051572a4 */ /* 0x000fe2000f8e0215 */
[----:B------:R-:W-:Y:S01]  /*6690*/  SEL R10, R14, RZ, P2 ;  /* 0x000000ff0e0a7207 */ /* 0x000fe20001000000 */
[----:B------:R-:W-:Y:S01]  /*66a0*/  UIADD3.X UR7, URZ, UR29, URZ, UP1, !UPT ;  /* 0x0000001d3f077290 */ /* 0x000fe20008ffe43f */
[----:B------:R-:W-:Y:S01]  /*66b0*/  SEL R11, R15, RZ, P3 ;  /* 0x000000ff0f0b7207 */ /* 0x000fe20001800000 */
[----:B------:R-:W-:Y:S01]  /*66c0*/  UPRMT UR4, UR25, 0x5410, URZ ;  /* 0x0000541019047896 */ /* 0x000fe2000800003f */
[----:B------:R-:W-:Y:S01]  /*66d0*/  SEL R9, R12, RZ, P4 ;  /* 0x000000ff0c097207 */ /* 0x000fe20002000000 */
[----:B------:R-:W-:-:S02]  /*66e0*/  UIADD3 UR8, UR23, 0x12000, URZ ;  /* 0x0001200017087890 */ /* 0x000fc4000fffe03f */
[----:B------:R-:W-:Y:S01]  /*66f0*/  UIADD3.X UR29, URZ, UR29, URZ, UP2, !UPT ;  /* 0x0000001d3f1d7290 */ /* 0x000fe200097fe43f */
[----:B------:R-:W-:Y:S01]  /*6700*/  @P4 IMAD.MOV R13, RZ, RZ, R8 ;  /* 0x000000ffff0d4224 */ /* 0x000fe200078e0208 */
[----:B------:R-:W-:Y:S01]  /*6710*/  UMOV UR9, UR17 ;  /* 0x0000001100097c82 */ /* 0x000fe20008000000 */
[----:B------:R-:W-:Y:S02]  /*6720*/  UMOV UR10, UR18 ;  /* 0x00000012000a7c82 */ /* 0x000fe40008000000 */
[----:B------:R0:W-:Y:S01]  /*6730*/  UTMALDG.5D.IM2COL [UR16], [UR6], UR4 ;  /* 0x00000010060073b4 */ /* 0x0001e20008060004 */
[----:B------:R-:W-:-:S03]  /*6740*/  IMAD.MOV.U32 R8, RZ, RZ, R13 ;  /* 0x000000ffff087224 */ /* 0x000fc600078e000d */
[----:B------:R0:W-:Y:S02]  /*6750*/  UTMALDG.5D.MULTICAST [UR8], [UR28], UR30, desc[UR26] ;  /* 0x00001a081c0073b4 */ /* 0x0001e4000802181e */
[----:B0-----:R-:W-:Y:S05]  /*6760*/  @P6 BRA `(.L_x_157) ;  /* 0xfffffff800486947 */ /* 0x001fea000383ffff */
.L_x_153:
[----:B------:R-:W-:Y:S01]  /*6770*/  ISETP.GE.U32.AND P2, PT, R6, 0x12, PT ;  /* 0x000000120600780c */ /* 0x000fe20003f46070 */
[----:B------:R-:W-:Y:S05]  /*6780*/  WARPSYNC.ALL ;  /* 0x0000000000007948 */ /* 0x000fea0003800000 */
[----:B------:R-:W-:-:S07]  /*6790*/  ELECT P1, URZ, PT ;  /* 0x00000000003f782f */ /* 0x000fce0003820000 */
[----:B---3-5:R-:W-:-:S05]  /*67a0*/  @P2 IMAD.WIDE.U32 R2, R6, 0x38e38e39, RZ ;  /* 0x38e38e3906022825 */ /* 0x028fca00078e00ff */
[----:B--2---:R-:W-:-:S04]  /*67b0*/  @P2 SHF.R.U32.HI R0, RZ, 0x2, R3 ;  /* 0x00000002ff002819 */ /* 0x004fc80000011603 */
[----:B------:R-:W-:-:S04]  /*67c0*/  @P2 LOP3.LUT R0, R0, 0x1, RZ, 0xc0, !PT ;  /* 0x0000000100002812 */ /* 0x000fc800078ec0ff */
[----:B------:R-:W-:Y:S01]  /*67d0*/  @P2 ISETP.NE.U32.AND P0, PT, R0, 0x1, PT ;  /* 0x000000010000280c */ /* 0x000fe20003f05070 */
[----:B------:R-:W-:-:S12]  /*67e0*/  @!P1 EXIT ;  /* 0x000000000000994d */ /* 0x000fd80003800000 */
[----:B------:R-:W-:Y:S02]  /*67f0*/  LOP3.LUT R4, R4, 0x2, RZ, 0xfc, !PT ;  /* 0x0000000204047812 */ /* 0x000fe400078efcff */
[----:B------:R-:W-:Y:S02]  /*6800*/  @P2 ISETP.NE.U32.AND.EX P0, PT, RZ, RZ, PT, P0 ;  /* 0x000000ffff00220c */ /* 0x000fe40003f05100 */
[----:B------:R-:W-:Y:S01]  /*6810*/  ISETP.NE.AND P1, PT, R4, 0x3, PT ;  /* 0x000000030400780c */ /* 0x000fe20003f25270 */
[----:B------:R-:W-:Y:S01]  /*6820*/  IMAD.MOV.U32 R4, RZ, RZ, 0x1 ;  /* 0x00000001ff047424 */ /* 0x000fe200078e00ff */
[----:B------:R-:W-:-:S11]  /*6830*/  @P2 SEL R4, RZ, 0x1, !P0 ;  /* 0x00000001ff042807 */ /* 0x000fd60004000000 */
[----:B------:R-:W-:Y:S05]  /*6840*/  @!P1 BRA `(.L_x_158) ;  /* 0x0000000000049947 */ /* 0x000fea0003800000 */
[----:B------:R-:W-:Y:S01]  /*6850*/  BPT.TRAP 0x1 ;  /* 0x000000040000795c */ /* 0x000fe20000300000 */
.L_x_158:
[----:B------:R-:W0:Y:S01]  /*6860*/  S2R R5, SR_CgaCtaId ;  /* 0x0000000000057919 */ /* 0x000e220000008800 */
[----:B------:R-:W-:Y:S01]  /*6870*/  IMAD.WIDE.U32 R2, R6, 0x38e38e39, RZ ;  /* 0x38e38e3906027825 */ /* 0x000fe200078e00ff */
[----:B------:R-:W-:-:S04]  /*6880*/  MOV R0, 0x400 ;  /* 0x0000040000007802 */ /* 0x000fc80000000f00 */
[----:B------:R-:W-:-:S05]  /*6890*/  SHF.R.U32.HI R3, RZ, 0x2, R3 ;  /* 0x00000002ff037819 */ /* 0x000fca0000011603 */
[----:B------:R-:W-:Y:S01]  /*68a0*/  IMAD R3, R3, -0x12, R6 ;  /* 0xffffffee03037824 */ /* 0x000fe200078e0206 */
[----:B0-----:R-:W-:Y:S02]  /*68b0*/  LEA R0, R5, R0, 0x18 ;  /* 0x0000000005007211 */ /* 0x001fe400078ec0ff */
[----:B------:R-:W-:-:S03]  /*68c0*/  SHF.L.U32 R5, R4, 0x1f, RZ ;  /* 0x0000001f04057819 */ /* 0x000fc600000006ff */
[----:B------:R-:W-:-:S04]  /*68d0*/  VIADD R0, R0, 0x36090 ;  /* 0x0003609000007836 */ /* 0x000fc80000000000 */
[----:B------:R-:W-:-:S07]  /*68e0*/  IMAD R2, R3, 0x8, R0 ;  /* 0x0000000803027824 */ /* 0x000fce00078e0200 */
.L_x_159:
[----:B0-----:R0:W1:Y:S02]  /*68f0*/  SYNCS.PHASECHK.TRANS64.TRYWAIT P0, [R2+URZ], R5 ;  /* 0x00000005020075a7 */ /* 0x001064000800017f */
[----:B-1----:R-:W-:Y:S05]  /*6900*/  @!P0 NANOSLEEP.SYNCS 0x989680 ;  /* 0x009896800000895d */ /* 0x002fea0003900000 */
[----:B------:R-:W1:Y:S02]  /*6910*/  @!P0 SYNCS.PHASECHK.TRANS64 P0, [R2+URZ], R5 ;  /* 0x00000005020085a7 */ /* 0x000e64000800007f */
[----:B-1----:R-:W-:Y:S05]  /*6920*/  @!P0 BRA `(.L_x_159) ;  /* 0xfffffffc00f08947 */ /* 0x002fea000383ffff */
[----:B------:R-:W-:-:S05]  /*6930*/  VIADD R3, R3, 0x1 ;  /* 0x0000000103037836 */ /* 0x000fca0000000000 */
[----:B------:R-:W-:-:S04]  /*6940*/  ISETP.NE.AND P0, PT, R3, 0x12, PT ;  /* 0x000000120300780c */ /* 0x000fc80003f05270 */
[----:B0-----:R-:W-:Y:S02]  /*6950*/  SEL R5, RZ, 0x1, P0 ;  /* 0x00000001ff057807 */ /* 0x001fe40000000000 */
[----:B------:R-:W-:Y:S02]  /*6960*/  SEL R3, R3, RZ, P0 ;  /* 0x000000ff03037207 */ /* 0x000fe40000000000 */
[----:B------:R-:W-:-:S03]  /*6970*/  LOP3.LUT R7, R4, R5, RZ, 0x3c, !PT ;  /* 0x0000000504077212 */ /* 0x000fc600078e3cff */
[----:B------:R-:W-:Y:S01]  /*6980*/  IMAD R2, R3, 0x8, R0 ;  /* 0x0000000803027824 */ /* 0x000fe200078e0200 */
[----:B------:R-:W-:-:S07]  /*6990*/  SHF.L.U32 R5, R7, 0x1f, RZ ;  /* 0x0000001f07057819 */ /* 0x000fce00000006ff */
.L_x_160:
        /* <DEDUP_REMOVED lines=11> */
.L_x_161:
        /* <DEDUP_REMOVED lines=11> */
.L_x_162:
        /* <DEDUP_REMOVED lines=11> */
.L_x_163:
        /* <DEDUP_REMOVED lines=11> */
.L_x_164:
        /* <DEDUP_REMOVED lines=11> */
.L_x_165:
        /* <DEDUP_REMOVED lines=11> */
.L_x_166:
        /* <DEDUP_REMOVED lines=11> */
.L_x_167:
        /* <DEDUP_REMOVED lines=11> */
.L_x_168:
        /* <DEDUP_REMOVED lines=11> */
.L_x_169:
        /* <DEDUP_REMOVED lines=11> */
.L_x_170:
        /* <DEDUP_REMOVED lines=11> */
.L_x_171:
        /* <DEDUP_REMOVED lines=11> */
.L_x_172:
        /* <DEDUP_REMOVED lines=11> */
.L_x_173:
        /* <DEDUP_REMOVED lines=11> */
.L_x_174:
        /* <DEDUP_REMOVED lines=11> */
.L_x_175:
        /* <DEDUP_REMOVED lines=11> */
.L_x_176:
[----:B0-----:R0:W1:Y:S02]  /*74a0*/  SYNCS.PHASECHK.TRANS64.TRYWAIT P0, [R3+URZ], R0 ;  /* 0x00000000030075a7 */ /* 0x001064000800017f */
[----:B-1----:R-:W-:Y:S05]  /*74b0*/  @!P0 NANOSLEEP.SYNCS 0x989680 ;  /* 0x009896800000895d */ /* 0x002fea0003900000 */
[----:B------:R-:W1:Y:S02]  /*74c0*/  @!P0 SYNCS.PHASECHK.TRANS64 P0, [R3+URZ], R0 ;  /* 0x00000000030085a7 */ /* 0x000e64000800007f */
[----:B-1----:R-:W-:Y:S05]  /*74d0*/  @P0 EXIT ;  /* 0x000000000000094d */ /* 0x002fea0003800000 */
[----:B------:R-:W-:Y:S05]  /*74e0*/  BRA `(.L_x_176) ;  /* 0xfffffffc00ec7947 */ /* 0x000fea000383ffff */
.L_x_177:
[----:B------:R-:W-:-:S00]  /*74f0*/  BRA `(.L_x_177) ;  /* 0xfffffffc00fc7947 */ /* 0x000fc0000383ffff */
[----:B------:R-:W-:-:S00]  /*7500*/  NOP ;  /* 0x0000000000007918 */ /* 0x000fc00000000000 */
[----:B------:R-:W-:-:S00]  /*7510*/  NOP ;  /* 0x0000000000007918 */ /* 0x000fc00000000000 */
[----:B------:R-:W-:-:S00]  /*7520*/  NOP ;  /* 0x0000000000007918 */ /* 0x000fc00000000000 */
[----:B------:R-:W-:-:S00]  /*7530*/  NOP ;  /* 0x0000000000007918 */ /* 0x000fc00000000000 */
[----:B------:R-:W-:-:S00]  /*7540*/  NOP ;  /* 0x0000000000007918 */ /* 0x000fc00000000000 */
[----:B------:R-:W-:-:S00]  /*7550*/  NOP ;  /* 0x0000000000007918 */ /* 0x000fc00000000000 */
[----:B------:R-:W-:-:S00]  /*7560*/  NOP ;  /* 0x0000000000007918 */ /* 0x000fc00000000000 */
[----:B------:R-:W-:-:S00]  /*7570*/  NOP ;  /* 0x0000000000007918 */ /* 0x000fc00000000000 */
.L_x_178:


//--------------------- .nv.shared._ZN7cutlass13device_kernelINS_4conv6kernel13ConvUniversalINS1_16ConvProblemShapeILNS1_8OperatorE0ELi3EEENS1_10collective14CollectiveConvINS1_46MainloopSm90TmaGmmaWarpSpecializedImplicitGemmILS5_0ELi18ELi3EN4cute5tupleIJNSA_1CILi2EEENSC_ILi1EEESE_EEENS1_36KernelImplicitTmaWarpSpecializedSm90ELi1EEENSB_IJNSC_ILi64EEENSC_ILi128EEENSB_IJNSC_ILi32EEEEEEEEENS_10bfloat16_tESN_NSA_8TiledMMAINSA_8MMA_AtomIJNSA_4SM904GMMA28MMA_64x128x16_F32BF16BF16_SSILNSR_5MajorE0ELST_0ELNSR_7ScaleInE1ELSU_1EEEEEENSA_6LayoutINSB_IJSE_SE_SE_EEENSB_IJNSC_ILi0EEESZ_SZ_EEEEENSB_IJNSA_10UnderscoreES12_S12_EEEEENS7_6detail26Sm90ImplicitGemmTileTraitsINSA_20SM90_TMA_LOAD_IM2COLENSA_14ComposedLayoutINSA_7SwizzleILi2ELi4ELi3EEENSA_18smem_ptr_flag_bitsILi16EEENSX_INSB_IJNSB_IJNSC_ILi8EEES1D_EEENSB_IJSK_SE_EEENSB_IJSE_NSC_ILi18EEEEEEEEENSB_IJNSB_IJSK_NSC_ILi256EEEEEENSB_IJSE_SZ_EEENSB_IJSZ_NSC_ILi2048EEEEEEEEEEEEEvEENS16_INSA_23SM90_TMA_LOAD_MULTICASTENS18_IS1A_S1C_NSX_INSB_IJNSB_IJS1D_NSC_ILi16EEEEEES1F_S1H_EEENSB_IJS1K_S1L_NSB_IJSZ_NSC_ILi4096EEEEEEEEEEEEEvEEEENS_8epilogue10collective6detail29Sm90TmaWarpSpecializedAdapterINS24_15DefaultEpilogueISN_NSB_IJNSB_IJllllEEESE_SZ_EEES29_NS23_6thread17LinearCombinationISN_Li1EffLNS2A_9ScaleType4KindE0ELNS_15FloatRoundStyleE2ESN_EENS_4gemm15EpilogueDefaultEEEEEvvEEEEvNT_6ParamsE --------------------------
	.section	.nv.shared._ZN7cutlass13device_kernelINS_4conv6kernel13ConvUniversalINS1_16ConvProblemShapeILNS1_8OperatorE0ELi3EEENS1_10collective14CollectiveConvINS1_46MainloopSm90TmaGmmaWarpSpecializedImplicitGemmILS5_0ELi18ELi3EN4cute5tupleIJNSA_1CILi2EEENSC_ILi1EEESE_EEENS1_36KernelImplicitTmaWarpSpecializedSm90ELi1EEENSB_IJNSC_ILi64EEENSC_ILi128EEENSB_IJNSC_ILi32EEEEEEEEENS_10bfloat16_tESN_NSA_8TiledMMAINSA_8MMA_AtomIJNSA_4SM904GMMA28MMA_64x128x16_F32BF16BF16_SSILNSR_5MajorE0ELST_0ELNSR_7ScaleInE1ELSU_1EEEEEENSA_6LayoutINSB_IJSE_SE_SE_EEENSB_IJNSC_ILi0EEESZ_SZ_EEEEENSB_IJNSA_10UnderscoreES12_S12_EEEEENS7_6detail26Sm90ImplicitGemmTileTraitsINSA_20SM90_TMA_LOAD_IM2COLENSA_14ComposedLayoutINSA_7SwizzleILi2ELi4ELi3EEENSA_18smem_ptr_flag_bitsILi16EEENSX_INSB_IJNSB_IJNSC_ILi8EEES1D_EEENSB_IJSK_SE_EEENSB_IJSE_NSC_ILi18EEEEEEEEENSB_IJNSB_IJSK_NSC_ILi256EEEEEENSB_IJSE_SZ_EEENSB_IJSZ_NSC_ILi2048EEEEEEEEEEEEEvEENS16_INSA_23SM90_TMA_LOAD_MULTICASTENS18_IS1A_S1C_NSX_INSB_IJNSB_IJS1D_NSC_ILi16EEEEEES1F_S1H_EEENSB_IJS1K_S1L_NSB_IJSZ_NSC_ILi4096EEEEEEEEEEEEEvEEEENS_8epilogue10collective6detail29Sm90TmaWarpSpecializedAdapterINS24_15DefaultEpilogueISN_NSB_IJNSB_IJllllEEESE_SZ_EEES29_NS23_6thread17LinearCombinationISN_Li1EffLNS2A_9ScaleType4KindE0ELNS_15FloatRoundStyleE2ESN_EENS_4gemm15EpilogueDefaultEEEEEvvEEEEvNT_6ParamsE,"aw",@nobits
	.sectionflags	@""
	.align	16
	.zero		1024


//--------------------- .nv.shared.reserved.0     --------------------------
	.section	.nv.shared.reserved.0,"aw",@nobits
	.weak		__nv_reservedSMEM_offset_0_alias
	.size		__nv_reservedSMEM_offset_0_alias, 0, 0
	.other		__nv_reservedSMEM_offset_0_alias,@"STO_CUDA_RESERVED_SHARED STV_DEFAULT"
__nv_reservedSMEM_offset_0_alias:
	.zero		0


//--------------------- .nv.global                --------------------------
	.section	.nv.global,"aw",@nobits
.nv.global:
	.type		_ZN39_INTERNAL_1282d586_4_k_cu_2fe0548a_29644cute1_E,@object
	.size		_ZN39_INTERNAL_1282d586_4_k_cu_2fe0548a_29644cute1_E,(_ZN39_INTERNAL_1282d586_4_k_cu_2fe0548a_29644cuda3std3__45__cpo6cbeginE - _ZN39_INTERNAL_1282d586_4_k_cu_2fe0548a_29644cute1_E)
_ZN39_INTERNAL_1282d586_4_k_cu_2fe0548a_29644cute1_E:
	.zero		1
	.type		_ZN39_INTERNAL_1282d586_4_k_cu_2fe0548a_29644cuda3std3__45__cpo6cbeginE,@object
	.size		_ZN39_INTERNAL_1282d586_4_k_cu_2fe0548a_29644cuda3std3__45__cpo6cbeginE,(_ZN39_INTERNAL_1282d586_4_k_cu_2fe0548a_29644cuda3std3__48in_placeE - _ZN39_INTERNAL_1282d586_4_k_cu_2fe0548a_29644cuda3std3__45__cpo6cbeginE)
_ZN39_INTERNAL_1282d586_4_k_cu_2fe0548a_29644cuda3std3__45__cpo6cbeginE:
	.zero		1
	.type		_ZN39_INTERNAL_1282d586_4_k_cu_2fe0548a_29644cuda3std3__48in_placeE,@object
	.size		_ZN39_INTERNAL_1282d586_4_k_cu_2fe0548a_29644cuda3std3__48in_placeE,(_ZN39_INTERNAL_1282d586_4_k_cu_2fe0548a_29644cuda3std6ranges3__45__cpo9iter_moveE - _ZN39_INTERNAL_1282d586_4_k_cu_2fe0548a_29644cuda3std3__48in_placeE)
_ZN39_INTERNAL_1282d586_4_k_cu_2fe0548a_29644cuda3std3__48in_placeE:
	.zero		1
	.type		_ZN39_INTERNAL_1282d586_4_k_cu_2fe0548a_29644cuda3std6ranges3__45__cpo9iter_moveE,@object
	.size		_ZN39_INTERNAL_1282d586_4_k_cu_2fe0548a_29644cuda3std6ranges3__45__cpo9iter_moveE,(_ZN39_INTERNAL_1282d586_4_k_cu_2fe0548a_29644cuda3std3__45__cpo5beginE - _ZN39_INTERNAL_1282d586_4_k_cu_2fe0548a_29644cuda3std6ranges3__45__cpo9iter_moveE)
_ZN39_INTERNAL_1282d586_4_k_cu_2fe0548a_29644cuda3std6ranges3__45__cpo9iter_moveE:
	.zero		1
	.type		_ZN39_INTERNAL_1282d586_4_k_cu_2fe0548a_29644cuda3std3__45__cpo5beginE,@object
	.size		_ZN39_INTERNAL_1282d586_4_k_cu_2fe0548a_29644cuda3std3__45__cpo5beginE,(_ZN39_INTERNAL_1282d586_4_k_cu_2fe0548a_29644cuda3std3__441_GLOBAL__N__1282d586_4_k_cu_2fe0548a_29646ignoreE - _ZN39_INTERNAL_1282d586_4_k_cu_2fe0548a_29644cuda3std3__45__cpo5beginE)
_ZN39_INTERNAL_1282d586_4_k_cu_2fe0548a_29644cuda3std3__45__cpo5beginE:
	.zero		1
	.type		_ZN39_INTERNAL_1282d586_4_k_cu_2fe0548a_29644cuda3std3__441_GLOBAL__N__1282d586_4_k_cu_2fe0548a_29646ignoreE,@object
	.size		_ZN39_INTERNAL_1282d586_4_k_cu_2fe0548a_29644cuda3std3__441_GLOBAL__N__1282d586_4_k_cu_2fe0548a_29646ignoreE,(_ZN39_INTERNAL_1282d586_4_k_cu_2fe0548a_29644cute7productE - _ZN39_INTERNAL_1282d586_4_k_cu_2fe0548a_29644cuda3std3__441_GLOBAL__N__1282d586_4_k_cu_2fe0548a_29646ignoreE)
_ZN39_INTERNAL_1282d586_4_k_cu_2fe0548a_29644cuda3std3__441_GLOBAL__N__1282d586_4_k_cu_2fe0548a_29646ignoreE:
	.zero		1
	.type		_ZN39_INTERNAL_1282d586_4_k_cu_2fe0548a_29644cute7productE,@object
	.size		_ZN39_INTERNAL_1282d586_4_k_cu_2fe0548a_29644cute7productE,(_ZN39_INTERNAL_1282d586_4_k_cu_2fe0548a_29644cuda3std3__45__cpo3endE - _ZN39_INTERNAL_1282d586_4_k_cu_2fe0548a_29644cute7productE)
_ZN39_INTERNAL_1282d586_4_k_cu_2fe0548a_29644cute7productE:
	.zero		1
	.type		_ZN39_INTERNAL_1282d586_4_k_cu_2fe0548a_29644cuda3std3__45__cpo3endE,@object
	.size		_ZN39_INTERNAL_1282d586_4_k_cu_2fe0548a_29644cuda3std3__45__cpo3endE,(_ZN39_INTERNAL_1282d586_4_k_cu_2fe0548a_29644cuda3std3__419piecewise_constructE - _ZN39_INTERNAL_1282d586_4_k_cu_2fe0548a_29644cuda3std3__45__cpo3endE)
_ZN39_INTERNAL_1282d586_4_k_cu_2fe0548a_29644cuda3std3__45__cpo3endE:
	.zero		1
	.type		_ZN39_INTERNAL_1282d586_4_k_cu_2fe0548a_29644cuda3std3__419piecewise_constructE,@object
	.size		_ZN39_INTERNAL_1282d586_4_k_cu_2fe0548a_29644cuda3std3__419piecewise_constructE,(_ZN39_INTERNAL_1282d586_4_k_cu_2fe0548a_29644cuda3std3__45__cpo4cendE - _ZN39_INTERNAL_1282d586_4_k_cu_2fe0548a_29644cuda3std3__419piecewise_constructE)
_ZN39_INTERNAL_1282d586_4_k_cu_2fe0548a_29644cuda3std3__419piecewise_constructE:
	.zero		1
	.type		_ZN39_INTERNAL_1282d586_4_k_cu_2fe0548a_29644cuda3std3__45__cpo4cendE,@object
	.size		_ZN39_INTERNAL_1282d586_4_k_cu_2fe0548a_29644cuda3std3__45__cpo4cendE,(_ZN39_INTERNAL_1282d586_4_k_cu_2fe0548a_29644cuda3std6ranges3__45__cpo4swapE - _ZN39_INTERNAL_1282d586_4_k_cu_2fe0548a_29644cuda3std3__45__cpo4cendE)
_ZN39_INTERNAL_1282d586_4_k_cu_2fe0548a_29644cuda3std3__45__cpo4cendE:
	.zero		1
	.type		_ZN39_INTERNAL_1282d586_4_k_cu_2fe0548a_29644cuda3std6ranges3__45__cpo4swapE,@object
	.size		_ZN39_INTERNAL_1282d586_4_k_cu_2fe0548a_29644cuda3std6ranges3__45__cpo4swapE,(.L_7 - _ZN39_INTERNAL_1282d586_4_k_cu_2fe0548a_29644cuda3std6ranges3__45__cpo4swapE)
_ZN39_INTERNAL_1282d586_4_k_cu_2fe0548a_29644cuda3std6ranges3__45__cpo4swapE:
	.zero		1
.L_7:


//--------------------- .nv.constant0._ZN7cutlass13device_kernelINS_4conv6kernel13ConvUniversalINS1_16ConvProblemShapeILNS1_8OperatorE0ELi3EEENS1_10collective14CollectiveConvINS1_46MainloopSm90TmaGmmaWarpSpecializedImplicitGemmILS5_0ELi18ELi3EN4cute5tupleIJNSA_1CILi2EEENSC_ILi1EEESE_EEENS1_36KernelImplicitTmaWarpSpecializedSm90ELi1EEENSB_IJNSC_ILi64EEENSC_ILi128EEENSB_IJNSC_ILi32EEEEEEEEENS_10bfloat16_tESN_NSA_8TiledMMAINSA_8MMA_AtomIJNSA_4SM904GMMA28MMA_64x128x16_F32BF16BF16_SSILNSR_5MajorE0ELST_0ELNSR_7ScaleInE1ELSU_1EEEEEENSA_6LayoutINSB_IJSE_SE_SE_EEENSB_IJNSC_ILi0EEESZ_SZ_EEEEENSB_IJNSA_10UnderscoreES12_S12_EEEEENS7_6detail26Sm90ImplicitGemmTileTraitsINSA_20SM90_TMA_LOAD_IM2COLENSA_14ComposedLayoutINSA_7SwizzleILi2ELi4ELi3EEENSA_18smem_ptr_flag_bitsILi16EEENSX_INSB_IJNSB_IJNSC_ILi8EEES1D_EEENSB_IJSK_SE_EEENSB_IJSE_NSC_ILi18EEEEEEEEENSB_IJNSB_IJSK_NSC_ILi256EEEEEENSB_IJSE_SZ_EEENSB_IJSZ_NSC_ILi2048EEEEEEEEEEEEEvEENS16_INSA_23SM90_TMA_LOAD_MULTICASTENS18_IS1A_S1C_NSX_INSB_IJNSB_IJS1D_NSC_ILi16EEEEEES1F_S1H_EEENSB_IJS1K_S1L_NSB_IJSZ_NSC_ILi4096EEEEEEEEEEEEEvEEEENS_8epilogue10collective6detail29Sm90TmaWarpSpecializedAdapterINS24_15DefaultEpilogueISN_NSB_IJNSB_IJllllEEESE_SZ_EEES29_NS23_6thread17LinearCombinationISN_Li1EffLNS2A_9ScaleType4KindE0ELNS_15FloatRoundStyleE2ESN_EENS_4gemm15EpilogueDefaultEEEEEvvEEEEvNT_6ParamsE --------------------------
	.section	.nv.constant0._ZN7cutlass13device_kernelINS_4conv6kernel13ConvUniversalINS1_16ConvProblemShapeILNS1_8OperatorE0ELi3EEENS1_10collective14CollectiveConvINS1_46MainloopSm90TmaGmmaWarpSpecializedImplicitGemmILS5_0ELi18ELi3EN4cute5tupleIJNSA_1CILi2EEENSC_ILi1EEESE_EEENS1_36KernelImplicitTmaWarpSpecializedSm90ELi1EEENSB_IJNSC_ILi64EEENSC_ILi128EEENSB_IJNSC_ILi32EEEEEEEEENS_10bfloat16_tESN_NSA_8TiledMMAINSA_8MMA_AtomIJNSA_4SM904GMMA28MMA_64x128x16_F32BF16BF16_SSILNSR_5MajorE0ELST_0ELNSR_7ScaleInE1ELSU_1EEEEEENSA_6LayoutINSB_IJSE_SE_SE_EEENSB_IJNSC_ILi0EEESZ_SZ_EEEEENSB_IJNSA_10UnderscoreES12_S12_EEEEENS7_6detail26Sm90ImplicitGemmTileTraitsINSA_20SM90_TMA_LOAD_IM2COLENSA_14ComposedLayoutINSA_7SwizzleILi2ELi4ELi3EEENSA_18smem_ptr_flag_bitsILi16EEENSX_INSB_IJNSB_IJNSC_ILi8EEES1D_EEENSB_IJSK_SE_EEENSB_IJSE_NSC_ILi18EEEEEEEEENSB_IJNSB_IJSK_NSC_ILi256EEEEEENSB_IJSE_SZ_EEENSB_IJSZ_NSC_ILi2048EEEEEEEEEEEEEvEENS16_INSA_23SM90_TMA_LOAD_MULTICASTENS18_IS1A_S1C_NSX_INSB_IJNSB_IJS1D_NSC_ILi16EEEEEES1F_S1H_EEENSB_IJS1K_S1L_NSB_IJSZ_NSC_ILi4096EEEEEEEEEEEEEvEEEENS_8epilogue10collective6detail29Sm90TmaWarpSpecializedAdapterINS24_15DefaultEpilogueISN_NSB_IJNSB_IJllllEEESE_SZ_EEES29_NS23_6thread17LinearCombinationISN_Li1EffLNS2A_9ScaleType4KindE0ELNS_15FloatRoundStyleE2ESN_EENS_4gemm15EpilogueDefaultEEEEEvvEEEEvNT_6ParamsE,"a",@progbits
	.sectionflags	@""
	.align	4
.nv.constant0._ZN7cutlass13device_kernelINS_4conv6kernel13ConvUniversalINS1_16ConvProblemShapeILNS1_8OperatorE0ELi3EEENS1_10collective14CollectiveConvINS1_46MainloopSm90TmaGmmaWarpSpecializedImplicitGemmILS5_0ELi18ELi3EN4cute5tupleIJNSA_1CILi2EEENSC_ILi1EEESE_EEENS1_36KernelImplicitTmaWarpSpecializedSm90ELi1EEENSB_IJNSC_ILi64EEENSC_ILi128EEENSB_IJNSC_ILi32EEEEEEEEENS_10bfloat16_tESN_NSA_8TiledMMAINSA_8MMA_AtomIJNSA_4SM904GMMA28MMA_64x128x16_F32BF16BF16_SSILNSR_5MajorE0ELST_0ELNSR_7ScaleInE1ELSU_1EEEEEENSA_6LayoutINSB_IJSE_SE_SE_EEENSB_IJNSC_ILi0EEESZ_SZ_EEEEENSB_IJNSA_10UnderscoreES12_S12_EEEEENS7_6detail26Sm90ImplicitGemmTileTraitsINSA_20SM90_TMA_LOAD_IM2COLENSA_14ComposedLayoutINSA_7SwizzleILi2ELi4ELi3EEENSA_18smem_ptr_flag_bitsILi16EEENSX_INSB_IJNSB_IJNSC_ILi8EEES1D_EEENSB_IJSK_SE_EEENSB_IJSE_NSC_ILi18EEEEEEEEENSB_IJNSB_IJSK_NSC_ILi256EEEEEENSB_IJSE_SZ_EEENSB_IJSZ_NSC_ILi2048EEEEEEEEEEEEEvEENS16_INSA_23SM90_TMA_LOAD_MULTICASTENS18_IS1A_S1C_NSX_INSB_IJNSB_IJS1D_NSC_ILi16EEEEEES1F_S1H_EEENSB_IJS1K_S1L_NSB_IJSZ_NSC_ILi4096EEEEEEEEEEEEEvEEEENS_8epilogue10collective6detail29Sm90TmaWarpSpecializedAdapterINS24_15DefaultEpilogueISN_NSB_IJNSB_IJllllEEESE_SZ_EEES29_NS23_6thread17LinearCombinationISN_Li1EffLNS2A_9ScaleType4KindE0ELNS_15FloatRoundStyleE2ESN_EENS_4gemm15EpilogueDefaultEEEEEvvEEEEvNT_6ParamsE:
	.zero		1664


//--------------------- SYMBOLS --------------------------

	.type		.nv.reservedSmem.offset0,@object
	.size		.nv.reservedSmem.offset0,0x4
